//
// Generated by NVIDIA NVVM Compiler
//
// Compiler Build ID: CL-36424714
// Cuda compilation tools, release 13.0, V13.0.88
// Based on NVVM 20.0.0
//

.version 9.0
.target sm_100
.address_size 64

	// .globl	_Z9firstpassiiPf
// _ZZ9firstpassiiPfE5dBlck has been demoted
// _ZZ10secondpassiiPfE5dBlck has been demoted
// _ZZ10secondpassiiPfE6cBlock has been demoted
// _ZZ9thirdpassiiPfE6dyBlck has been demoted
// _ZZ9thirdpassiiPfE6dxBlck has been demoted

.visible .entry _Z9firstpassiiPf(
	.param .u32 _Z9firstpassiiPf_param_0,
	.param .u32 _Z9firstpassiiPf_param_1,
	.param .u64 .ptr .align 1 _Z9firstpassiiPf_param_2
)
{
	.reg .pred 	%p<33>;
	.reg .b32 	%r<17>;
	.reg .b32 	%f<132>;
	.reg .b64 	%rd<5>;
	// demoted variable
	.shared .align 4 .b8 _ZZ9firstpassiiPfE5dBlck[4096];
	ld.param.u32 	%r4, [_Z9firstpassiiPf_param_0];
	ld.param.u32 	%r5, [_Z9firstpassiiPf_param_1];
	ld.param.u64 	%rd2, [_Z9firstpassiiPf_param_2];
	cvta.to.global.u64 	%rd3, %rd2;
	mov.u32 	%r6, %tid.x;
	shr.u32 	%r7, %r6, 5;
	and.b32  	%r8, %r6, 31;
	shl.b32 	%r9, %r5, 5;
	or.b32  	%r10, %r9, %r7;
	or.b32  	%r11, %r9, %r8;
	mad.lo.s32 	%r12, %r10, %r4, %r11;
	mul.wide.s32 	%rd4, %r12, 4;
	add.s64 	%rd1, %rd3, %rd4;
	ld.global.f32 	%f35, [%rd1];
	shl.b32 	%r13, %r6, 2;
	mov.u32 	%r14, _ZZ9firstpassiiPfE5dBlck;
	add.s32 	%r1, %r14, %r13;
	st.shared.f32 	[%r1], %f35;
	bar.sync 	0;
	and.b32  	%r15, %r13, 3968;
	add.s32 	%r2, %r14, %r15;
	ld.shared.f32 	%f36, [%r2];
	and.b32  	%r16, %r13, 124;
	add.s32 	%r3, %r14, %r16;
	ld.shared.f32 	%f37, [%r3];
	add.f32 	%f1, %f36, %f37;
	ld.shared.f32 	%f38, [%r1];
	setp.leu.f32 	%p1, %f38, %f1;
	@%p1 bra 	$L__BB0_2;
	st.shared.f32 	[%r1], %f1;
$L__BB0_2:
	bar.sync 	0;
	ld.shared.f32 	%f39, [%r2+4];
	ld.shared.f32 	%f40, [%r3+128];
	add.f32 	%f2, %f39, %f40;
	ld.shared.f32 	%f41, [%r1];
	setp.leu.f32 	%p2, %f41, %f2;
	@%p2 bra 	$L__BB0_4;
	st.shared.f32 	[%r1], %f2;
$L__BB0_4:
	bar.sync 	0;
	ld.shared.f32 	%f42, [%r2+8];
	ld.shared.f32 	%f43, [%r3+256];
	add.f32 	%f3, %f42, %f43;
	ld.shared.f32 	%f44, [%r1];
	setp.leu.f32 	%p3, %f44, %f3;
	@%p3 bra 	$L__BB0_6;
	st.shared.f32 	[%r1], %f3;
$L__BB0_6:
	bar.sync 	0;
	ld.shared.f32 	%f45, [%r2+12];
	ld.shared.f32 	%f46, [%r3+384];
	add.f32 	%f4, %f45, %f46;
	ld.shared.f32 	%f47, [%r1];
	setp.leu.f32 	%p4, %f47, %f4;
	@%p4 bra 	$L__BB0_8;
	st.shared.f32 	[%r1], %f4;
$L__BB0_8:
	bar.sync 	0;
	ld.shared.f32 	%f48, [%r2+16];
	ld.shared.f32 	%f49, [%r3+512];
	add.f32 	%f5, %f48, %f49;
	ld.shared.f32 	%f50, [%r1];
	setp.leu.f32 	%p5, %f50, %f5;
	@%p5 bra 	$L__BB0_10;
	st.shared.f32 	[%r1], %f5;
$L__BB0_10:
	bar.sync 	0;
	ld.shared.f32 	%f51, [%r2+20];
	ld.shared.f32 	%f52, [%r3+640];
	add.f32 	%f6, %f51, %f52;
	ld.shared.f32 	%f53, [%r1];
	setp.leu.f32 	%p6, %f53, %f6;
	@%p6 bra 	$L__BB0_12;
	st.shared.f32 	[%r1], %f6;
$L__BB0_12:
	bar.sync 	0;
	ld.shared.f32 	%f54, [%r2+24];
	ld.shared.f32 	%f55, [%r3+768];
	add.f32 	%f7, %f54, %f55;
	ld.shared.f32 	%f56, [%r1];
	setp.leu.f32 	%p7, %f56, %f7;
	@%p7 bra 	$L__BB0_14;
	st.shared.f32 	[%r1], %f7;
$L__BB0_14:
	bar.sync 	0;
	ld.shared.f32 	%f57, [%r2+28];
	ld.shared.f32 	%f58, [%r3+896];
	add.f32 	%f8, %f57, %f58;
	ld.shared.f32 	%f59, [%r1];
	setp.leu.f32 	%p8, %f59, %f8;
	@%p8 bra 	$L__BB0_16;
	st.shared.f32 	[%r1], %f8;
$L__BB0_16:
	bar.sync 	0;
	ld.shared.f32 	%f60, [%r2+32];
	ld.shared.f32 	%f61, [%r3+1024];
	add.f32 	%f9, %f60, %f61;
	ld.shared.f32 	%f62, [%r1];
	setp.leu.f32 	%p9, %f62, %f9;
	@%p9 bra 	$L__BB0_18;
	st.shared.f32 	[%r1], %f9;
$L__BB0_18:
	bar.sync 	0;
	ld.shared.f32 	%f63, [%r2+36];
	ld.shared.f32 	%f64, [%r3+1152];
	add.f32 	%f10, %f63, %f64;
	ld.shared.f32 	%f65, [%r1];
	setp.leu.f32 	%p10, %f65, %f10;
	@%p10 bra 	$L__BB0_20;
	st.shared.f32 	[%r1], %f10;
$L__BB0_20:
	bar.sync 	0;
	ld.shared.f32 	%f66, [%r2+40];
	ld.shared.f32 	%f67, [%r3+1280];
	add.f32 	%f11, %f66, %f67;
	ld.shared.f32 	%f68, [%r1];
	setp.leu.f32 	%p11, %f68, %f11;
	@%p11 bra 	$L__BB0_22;
	st.shared.f32 	[%r1], %f11;
$L__BB0_22:
	bar.sync 	0;
	ld.shared.f32 	%f69, [%r2+44];
	ld.shared.f32 	%f70, [%r3+1408];
	add.f32 	%f12, %f69, %f70;
	ld.shared.f32 	%f71, [%r1];
	setp.leu.f32 	%p12, %f71, %f12;
	@%p12 bra 	$L__BB0_24;
	st.shared.f32 	[%r1], %f12;
$L__BB0_24:
	bar.sync 	0;
	ld.shared.f32 	%f72, [%r2+48];
	ld.shared.f32 	%f73, [%r3+1536];
	add.f32 	%f13, %f72, %f73;
	ld.shared.f32 	%f74, [%r1];
	setp.leu.f32 	%p13, %f74, %f13;
	@%p13 bra 	$L__BB0_26;
	st.shared.f32 	[%r1], %f13;
$L__BB0_26:
	bar.sync 	0;
	ld.shared.f32 	%f75, [%r2+52];
	ld.shared.f32 	%f76, [%r3+1664];
	add.f32 	%f14, %f75, %f76;
	ld.shared.f32 	%f77, [%r1];
	setp.leu.f32 	%p14, %f77, %f14;
	@%p14 bra 	$L__BB0_28;
	st.shared.f32 	[%r1], %f14;
$L__BB0_28:
	bar.sync 	0;
	ld.shared.f32 	%f78, [%r2+56];
	ld.shared.f32 	%f79, [%r3+1792];
	add.f32 	%f15, %f78, %f79;
	ld.shared.f32 	%f80, [%r1];
	setp.leu.f32 	%p15, %f80, %f15;
	@%p15 bra 	$L__BB0_30;
	st.shared.f32 	[%r1], %f15;
$L__BB0_30:
	bar.sync 	0;
	ld.shared.f32 	%f81, [%r2+60];
	ld.shared.f32 	%f82, [%r3+1920];
	add.f32 	%f16, %f81, %f82;
	ld.shared.f32 	%f83, [%r1];
	setp.leu.f32 	%p16, %f83, %f16;
	@%p16 bra 	$L__BB0_32;
	st.shared.f32 	[%r1], %f16;
$L__BB0_32:
	bar.sync 	0;
	ld.shared.f32 	%f84, [%r2+64];
	ld.shared.f32 	%f85, [%r3+2048];
	add.f32 	%f17, %f84, %f85;
	ld.shared.f32 	%f86, [%r1];
	setp.leu.f32 	%p17, %f86, %f17;
	@%p17 bra 	$L__BB0_34;
	st.shared.f32 	[%r1], %f17;
$L__BB0_34:
	bar.sync 	0;
	ld.shared.f32 	%f87, [%r2+68];
	ld.shared.f32 	%f88, [%r3+2176];
	add.f32 	%f18, %f87, %f88;
	ld.shared.f32 	%f89, [%r1];
	setp.leu.f32 	%p18, %f89, %f18;
	@%p18 bra 	$L__BB0_36;
	st.shared.f32 	[%r1], %f18;
$L__BB0_36:
	bar.sync 	0;
	ld.shared.f32 	%f90, [%r2+72];
	ld.shared.f32 	%f91, [%r3+2304];
	add.f32 	%f19, %f90, %f91;
	ld.shared.f32 	%f92, [%r1];
	setp.leu.f32 	%p19, %f92, %f19;
	@%p19 bra 	$L__BB0_38;
	st.shared.f32 	[%r1], %f19;
$L__BB0_38:
	bar.sync 	0;
	ld.shared.f32 	%f93, [%r2+76];
	ld.shared.f32 	%f94, [%r3+2432];
	add.f32 	%f20, %f93, %f94;
	ld.shared.f32 	%f95, [%r1];
	setp.leu.f32 	%p20, %f95, %f20;
	@%p20 bra 	$L__BB0_40;
	st.shared.f32 	[%r1], %f20;
$L__BB0_40:
	bar.sync 	0;
	ld.shared.f32 	%f96, [%r2+80];
	ld.shared.f32 	%f97, [%r3+2560];
	add.f32 	%f21, %f96, %f97;
	ld.shared.f32 	%f98, [%r1];
	setp.leu.f32 	%p21, %f98, %f21;
	@%p21 bra 	$L__BB0_42;
	st.shared.f32 	[%r1], %f21;
$L__BB0_42:
	bar.sync 	0;
	ld.shared.f32 	%f99, [%r2+84];
	ld.shared.f32 	%f100, [%r3+2688];
	add.f32 	%f22, %f99, %f100;
	ld.shared.f32 	%f101, [%r1];
	setp.leu.f32 	%p22, %f101, %f22;
	@%p22 bra 	$L__BB0_44;
	st.shared.f32 	[%r1], %f22;
$L__BB0_44:
	bar.sync 	0;
	ld.shared.f32 	%f102, [%r2+88];
	ld.shared.f32 	%f103, [%r3+2816];
	add.f32 	%f23, %f102, %f103;
	ld.shared.f32 	%f104, [%r1];
	setp.leu.f32 	%p23, %f104, %f23;
	@%p23 bra 	$L__BB0_46;
	st.shared.f32 	[%r1], %f23;
$L__BB0_46:
	bar.sync 	0;
	ld.shared.f32 	%f105, [%r2+92];
	ld.shared.f32 	%f106, [%r3+2944];
	add.f32 	%f24, %f105, %f106;
	ld.shared.f32 	%f107, [%r1];
	setp.leu.f32 	%p24, %f107, %f24;
	@%p24 bra 	$L__BB0_48;
	st.shared.f32 	[%r1], %f24;
$L__BB0_48:
	bar.sync 	0;
	ld.shared.f32 	%f108, [%r2+96];
	ld.shared.f32 	%f109, [%r3+3072];
	add.f32 	%f25, %f108, %f109;
	ld.shared.f32 	%f110, [%r1];
	setp.leu.f32 	%p25, %f110, %f25;
	@%p25 bra 	$L__BB0_50;
	st.shared.f32 	[%r1], %f25;
$L__BB0_50:
	bar.sync 	0;
	ld.shared.f32 	%f111, [%r2+100];
	ld.shared.f32 	%f112, [%r3+3200];
	add.f32 	%f26, %f111, %f112;
	ld.shared.f32 	%f113, [%r1];
	setp.leu.f32 	%p26, %f113, %f26;
	@%p26 bra 	$L__BB0_52;
	st.shared.f32 	[%r1], %f26;
$L__BB0_52:
	bar.sync 	0;
	ld.shared.f32 	%f114, [%r2+104];
	ld.shared.f32 	%f115, [%r3+3328];
	add.f32 	%f27, %f114, %f115;
	ld.shared.f32 	%f116, [%r1];
	setp.leu.f32 	%p27, %f116, %f27;
	@%p27 bra 	$L__BB0_54;
	st.shared.f32 	[%r1], %f27;
$L__BB0_54:
	bar.sync 	0;
	ld.shared.f32 	%f117, [%r2+108];
	ld.shared.f32 	%f118, [%r3+3456];
	add.f32 	%f28, %f117, %f118;
	ld.shared.f32 	%f119, [%r1];
	setp.leu.f32 	%p28, %f119, %f28;
	@%p28 bra 	$L__BB0_56;
	st.shared.f32 	[%r1], %f28;
$L__BB0_56:
	bar.sync 	0;
	ld.shared.f32 	%f120, [%r2+112];
	ld.shared.f32 	%f121, [%r3+3584];
	add.f32 	%f29, %f120, %f121;
	ld.shared.f32 	%f122, [%r1];
	setp.leu.f32 	%p29, %f122, %f29;
	@%p29 bra 	$L__BB0_58;
	st.shared.f32 	[%r1], %f29;
$L__BB0_58:
	bar.sync 	0;
	ld.shared.f32 	%f123, [%r2+116];
	ld.shared.f32 	%f124, [%r3+3712];
	add.f32 	%f30, %f123, %f124;
	ld.shared.f32 	%f125, [%r1];
	setp.leu.f32 	%p30, %f125, %f30;
	@%p30 bra 	$L__BB0_60;
	st.shared.f32 	[%r1], %f30;
$L__BB0_60:
	bar.sync 	0;
	ld.shared.f32 	%f126, [%r2+120];
	ld.shared.f32 	%f127, [%r3+3840];
	add.f32 	%f31, %f126, %f127;
	ld.shared.f32 	%f128, [%r1];
	setp.leu.f32 	%p31, %f128, %f31;
	@%p31 bra 	$L__BB0_62;
	st.shared.f32 	[%r1], %f31;
$L__BB0_62:
	bar.sync 	0;
	ld.shared.f32 	%f129, [%r2+124];
	ld.shared.f32 	%f130, [%r3+3968];
	add.f32 	%f32, %f129, %f130;
	ld.shared.f32 	%f131, [%r1];
	setp.leu.f32 	%p32, %f131, %f32;
	@%p32 bra 	$L__BB0_64;
	st.shared.f32 	[%r1], %f32;
	mov.f32 	%f131, %f32;
$L__BB0_64:
	st.global.f32 	[%rd1], %f131;
	ret;

}
	// .globl	_Z10secondpassiiPf
.visible .entry _Z10secondpassiiPf(
	.param .u32 _Z10secondpassiiPf_param_0,
	.param .u32 _Z10secondpassiiPf_param_1,
	.param .u64 .ptr .align 1 _Z10secondpassiiPf_param_2
)
{
	.reg .pred 	%p<67>;
	.reg .b32 	%r<41>;
	.reg .b32 	%f<264>;
	.reg .b64 	%rd<9>;
	// demoted variable
	.shared .align 4 .b8 _ZZ10secondpassiiPfE5dBlck[4096];
	// demoted variable
	.shared .align 4 .b8 _ZZ10secondpassiiPfE6cBlock[4096];
	ld.param.u32 	%r14, [_Z10secondpassiiPf_param_0];
	ld.param.u32 	%r15, [_Z10secondpassiiPf_param_1];
	ld.param.u64 	%rd4, [_Z10secondpassiiPf_param_2];
	cvta.to.global.u64 	%rd1, %rd4;
	mov.u32 	%r1, %tid.x;
	shr.u32 	%r2, %r1, 5;
	and.b32  	%r3, %r1, 31;
	shl.b32 	%r16, %r15, 5;
	or.b32  	%r17, %r16, %r2;
	mul.lo.s32 	%r4, %r17, %r14;
	or.b32  	%r5, %r16, %r3;
	add.s32 	%r18, %r5, %r4;
	mul.wide.s32 	%rd5, %r18, 4;
	add.s64 	%rd6, %rd1, %rd5;
	ld.global.f32 	%f69, [%rd6];
	shl.b32 	%r19, %r1, 2;
	mov.u32 	%r20, _ZZ10secondpassiiPfE5dBlck;
	add.s32 	%r21, %r20, %r19;
	st.shared.f32 	[%r21], %f69;
	mov.u32 	%r6, %ctaid.x;
	setp.ge.u32 	%p1, %r6, %r15;
	selp.u32 	%r7, 1, 0, %p1;
	mov.u32 	%r22, %ctaid.y;
	setp.ne.s32 	%p2, %r22, 0;
	@%p2 bra 	$L__BB1_66;
	add.s32 	%r32, %r6, %r7;
	shl.b32 	%r33, %r32, 5;
	add.s32 	%r34, %r4, %r3;
	add.s32 	%r35, %r34, %r33;
	mul.wide.s32 	%rd8, %r35, 4;
	add.s64 	%rd2, %rd1, %rd8;
	ld.global.f32 	%f166, [%rd2];
	mov.u32 	%r37, _ZZ10secondpassiiPfE6cBlock;
	add.s32 	%r8, %r37, %r19;
	st.shared.f32 	[%r8], %f166;
	bar.sync 	0;
	and.b32  	%r38, %r19, 3968;
	add.s32 	%r9, %r20, %r38;
	ld.shared.f32 	%f167, [%r9];
	shl.b32 	%r40, %r3, 2;
	add.s32 	%r10, %r37, %r40;
	ld.shared.f32 	%f168, [%r10];
	add.f32 	%f1, %f167, %f168;
	ld.shared.f32 	%f169, [%r8];
	setp.leu.f32 	%p35, %f169, %f1;
	@%p35 bra 	$L__BB1_3;
	st.shared.f32 	[%r8], %f1;
$L__BB1_3:
	bar.sync 	0;
	ld.shared.f32 	%f170, [%r9+4];
	ld.shared.f32 	%f171, [%r10+128];
	add.f32 	%f2, %f170, %f171;
	ld.shared.f32 	%f172, [%r8];
	setp.leu.f32 	%p36, %f172, %f2;
	@%p36 bra 	$L__BB1_5;
	st.shared.f32 	[%r8], %f2;
$L__BB1_5:
	bar.sync 	0;
	ld.shared.f32 	%f173, [%r9+8];
	ld.shared.f32 	%f174, [%r10+256];
	add.f32 	%f3, %f173, %f174;
	ld.shared.f32 	%f175, [%r8];
	setp.leu.f32 	%p37, %f175, %f3;
	@%p37 bra 	$L__BB1_7;
	st.shared.f32 	[%r8], %f3;
$L__BB1_7:
	bar.sync 	0;
	ld.shared.f32 	%f176, [%r9+12];
	ld.shared.f32 	%f177, [%r10+384];
	add.f32 	%f4, %f176, %f177;
	ld.shared.f32 	%f178, [%r8];
	setp.leu.f32 	%p38, %f178, %f4;
	@%p38 bra 	$L__BB1_9;
	st.shared.f32 	[%r8], %f4;
$L__BB1_9:
	bar.sync 	0;
	ld.shared.f32 	%f179, [%r9+16];
	ld.shared.f32 	%f180, [%r10+512];
	add.f32 	%f5, %f179, %f180;
	ld.shared.f32 	%f181, [%r8];
	setp.leu.f32 	%p39, %f181, %f5;
	@%p39 bra 	$L__BB1_11;
	st.shared.f32 	[%r8], %f5;
$L__BB1_11:
	bar.sync 	0;
	ld.shared.f32 	%f182, [%r9+20];
	ld.shared.f32 	%f183, [%r10+640];
	add.f32 	%f6, %f182, %f183;
	ld.shared.f32 	%f184, [%r8];
	setp.leu.f32 	%p40, %f184, %f6;
	@%p40 bra 	$L__BB1_13;
	st.shared.f32 	[%r8], %f6;
$L__BB1_13:
	bar.sync 	0;
	ld.shared.f32 	%f185, [%r9+24];
	ld.shared.f32 	%f186, [%r10+768];
	add.f32 	%f7, %f185, %f186;
	ld.shared.f32 	%f187, [%r8];
	setp.leu.f32 	%p41, %f187, %f7;
	@%p41 bra 	$L__BB1_15;
	st.shared.f32 	[%r8], %f7;
$L__BB1_15:
	bar.sync 	0;
	ld.shared.f32 	%f188, [%r9+28];
	ld.shared.f32 	%f189, [%r10+896];
	add.f32 	%f8, %f188, %f189;
	ld.shared.f32 	%f190, [%r8];
	setp.leu.f32 	%p42, %f190, %f8;
	@%p42 bra 	$L__BB1_17;
	st.shared.f32 	[%r8], %f8;
$L__BB1_17:
	bar.sync 	0;
	ld.shared.f32 	%f191, [%r9+32];
	ld.shared.f32 	%f192, [%r10+1024];
	add.f32 	%f9, %f191, %f192;
	ld.shared.f32 	%f193, [%r8];
	setp.leu.f32 	%p43, %f193, %f9;
	@%p43 bra 	$L__BB1_19;
	st.shared.f32 	[%r8], %f9;
$L__BB1_19:
	bar.sync 	0;
	ld.shared.f32 	%f194, [%r9+36];
	ld.shared.f32 	%f195, [%r10+1152];
	add.f32 	%f10, %f194, %f195;
	ld.shared.f32 	%f196, [%r8];
	setp.leu.f32 	%p44, %f196, %f10;
	@%p44 bra 	$L__BB1_21;
	st.shared.f32 	[%r8], %f10;
$L__BB1_21:
	bar.sync 	0;
	ld.shared.f32 	%f197, [%r9+40];
	ld.shared.f32 	%f198, [%r10+1280];
	add.f32 	%f11, %f197, %f198;
	ld.shared.f32 	%f199, [%r8];
	setp.leu.f32 	%p45, %f199, %f11;
	@%p45 bra 	$L__BB1_23;
	st.shared.f32 	[%r8], %f11;
$L__BB1_23:
	bar.sync 	0;
	ld.shared.f32 	%f200, [%r9+44];
	ld.shared.f32 	%f201, [%r10+1408];
	add.f32 	%f12, %f200, %f201;
	ld.shared.f32 	%f202, [%r8];
	setp.leu.f32 	%p46, %f202, %f12;
	@%p46 bra 	$L__BB1_25;
	st.shared.f32 	[%r8], %f12;
$L__BB1_25:
	bar.sync 	0;
	ld.shared.f32 	%f203, [%r9+48];
	ld.shared.f32 	%f204, [%r10+1536];
	add.f32 	%f13, %f203, %f204;
	ld.shared.f32 	%f205, [%r8];
	setp.leu.f32 	%p47, %f205, %f13;
	@%p47 bra 	$L__BB1_27;
	st.shared.f32 	[%r8], %f13;
$L__BB1_27:
	bar.sync 	0;
	ld.shared.f32 	%f206, [%r9+52];
	ld.shared.f32 	%f207, [%r10+1664];
	add.f32 	%f14, %f206, %f207;
	ld.shared.f32 	%f208, [%r8];
	setp.leu.f32 	%p48, %f208, %f14;
	@%p48 bra 	$L__BB1_29;
	st.shared.f32 	[%r8], %f14;
$L__BB1_29:
	bar.sync 	0;
	ld.shared.f32 	%f209, [%r9+56];
	ld.shared.f32 	%f210, [%r10+1792];
	add.f32 	%f15, %f209, %f210;
	ld.shared.f32 	%f211, [%r8];
	setp.leu.f32 	%p49, %f211, %f15;
	@%p49 bra 	$L__BB1_31;
	st.shared.f32 	[%r8], %f15;
$L__BB1_31:
	bar.sync 	0;
	ld.shared.f32 	%f212, [%r9+60];
	ld.shared.f32 	%f213, [%r10+1920];
	add.f32 	%f16, %f212, %f213;
	ld.shared.f32 	%f214, [%r8];
	setp.leu.f32 	%p50, %f214, %f16;
	@%p50 bra 	$L__BB1_33;
	st.shared.f32 	[%r8], %f16;
$L__BB1_33:
	bar.sync 	0;
	ld.shared.f32 	%f215, [%r9+64];
	ld.shared.f32 	%f216, [%r10+2048];
	add.f32 	%f17, %f215, %f216;
	ld.shared.f32 	%f217, [%r8];
	setp.leu.f32 	%p51, %f217, %f17;
	@%p51 bra 	$L__BB1_35;
	st.shared.f32 	[%r8], %f17;
$L__BB1_35:
	bar.sync 	0;
	ld.shared.f32 	%f218, [%r9+68];
	ld.shared.f32 	%f219, [%r10+2176];
	add.f32 	%f18, %f218, %f219;
	ld.shared.f32 	%f220, [%r8];
	setp.leu.f32 	%p52, %f220, %f18;
	@%p52 bra 	$L__BB1_37;
	st.shared.f32 	[%r8], %f18;
$L__BB1_37:
	bar.sync 	0;
	ld.shared.f32 	%f221, [%r9+72];
	ld.shared.f32 	%f222, [%r10+2304];
	add.f32 	%f19, %f221, %f222;
	ld.shared.f32 	%f223, [%r8];
	setp.leu.f32 	%p53, %f223, %f19;
	@%p53 bra 	$L__BB1_39;
	st.shared.f32 	[%r8], %f19;
$L__BB1_39:
	bar.sync 	0;
	ld.shared.f32 	%f224, [%r9+76];
	ld.shared.f32 	%f225, [%r10+2432];
	add.f32 	%f20, %f224, %f225;
	ld.shared.f32 	%f226, [%r8];
	setp.leu.f32 	%p54, %f226, %f20;
	@%p54 bra 	$L__BB1_41;
	st.shared.f32 	[%r8], %f20;
$L__BB1_41:
	bar.sync 	0;
	ld.shared.f32 	%f227, [%r9+80];
	ld.shared.f32 	%f228, [%r10+2560];
	add.f32 	%f21, %f227, %f228;
	ld.shared.f32 	%f229, [%r8];
	setp.leu.f32 	%p55, %f229, %f21;
	@%p55 bra 	$L__BB1_43;
	st.shared.f32 	[%r8], %f21;
$L__BB1_43:
	bar.sync 	0;
	ld.shared.f32 	%f230, [%r9+84];
	ld.shared.f32 	%f231, [%r10+2688];
	add.f32 	%f22, %f230, %f231;
	ld.shared.f32 	%f232, [%r8];
	setp.leu.f32 	%p56, %f232, %f22;
	@%p56 bra 	$L__BB1_45;
	st.shared.f32 	[%r8], %f22;
$L__BB1_45:
	bar.sync 	0;
	ld.shared.f32 	%f233, [%r9+88];
	ld.shared.f32 	%f234, [%r10+2816];
	add.f32 	%f23, %f233, %f234;
	ld.shared.f32 	%f235, [%r8];
	setp.leu.f32 	%p57, %f235, %f23;
	@%p57 bra 	$L__BB1_47;
	st.shared.f32 	[%r8], %f23;
$L__BB1_47:
	bar.sync 	0;
	ld.shared.f32 	%f236, [%r9+92];
	ld.shared.f32 	%f237, [%r10+2944];
	add.f32 	%f24, %f236, %f237;
	ld.shared.f32 	%f238, [%r8];
	setp.leu.f32 	%p58, %f238, %f24;
	@%p58 bra 	$L__BB1_49;
	st.shared.f32 	[%r8], %f24;
$L__BB1_49:
	bar.sync 	0;
	ld.shared.f32 	%f239, [%r9+96];
	ld.shared.f32 	%f240, [%r10+3072];
	add.f32 	%f25, %f239, %f240;
	ld.shared.f32 	%f241, [%r8];
	setp.leu.f32 	%p59, %f241, %f25;
	@%p59 bra 	$L__BB1_51;
	st.shared.f32 	[%r8], %f25;
$L__BB1_51:
	bar.sync 	0;
	ld.shared.f32 	%f242, [%r9+100];
	ld.shared.f32 	%f243, [%r10+3200];
	add.f32 	%f26, %f242, %f243;
	ld.shared.f32 	%f244, [%r8];
	setp.leu.f32 	%p60, %f244, %f26;
	@%p60 bra 	$L__BB1_53;
	st.shared.f32 	[%r8], %f26;
$L__BB1_53:
	bar.sync 	0;
	ld.shared.f32 	%f245, [%r9+104];
	ld.shared.f32 	%f246, [%r10+3328];
	add.f32 	%f27, %f245, %f246;
	ld.shared.f32 	%f247, [%r8];
	setp.leu.f32 	%p61, %f247, %f27;
	@%p61 bra 	$L__BB1_55;
	st.shared.f32 	[%r8], %f27;
$L__BB1_55:
	bar.sync 	0;
	ld.shared.f32 	%f248, [%r9+108];
	ld.shared.f32 	%f249, [%r10+3456];
	add.f32 	%f28, %f248, %f249;
	ld.shared.f32 	%f250, [%r8];
	setp.leu.f32 	%p62, %f250, %f28;
	@%p62 bra 	$L__BB1_57;
	st.shared.f32 	[%r8], %f28;
$L__BB1_57:
	bar.sync 	0;
	ld.shared.f32 	%f251, [%r9+112];
	ld.shared.f32 	%f252, [%r10+3584];
	add.f32 	%f29, %f251, %f252;
	ld.shared.f32 	%f253, [%r8];
	setp.leu.f32 	%p63, %f253, %f29;
	@%p63 bra 	$L__BB1_59;
	st.shared.f32 	[%r8], %f29;
$L__BB1_59:
	bar.sync 	0;
	ld.shared.f32 	%f254, [%r9+116];
	ld.shared.f32 	%f255, [%r10+3712];
	add.f32 	%f30, %f254, %f255;
	ld.shared.f32 	%f256, [%r8];
	setp.leu.f32 	%p64, %f256, %f30;
	@%p64 bra 	$L__BB1_61;
	st.shared.f32 	[%r8], %f30;
$L__BB1_61:
	bar.sync 	0;
	ld.shared.f32 	%f257, [%r9+120];
	ld.shared.f32 	%f258, [%r10+3840];
	add.f32 	%f31, %f257, %f258;
	ld.shared.f32 	%f259, [%r8];
	setp.leu.f32 	%p65, %f259, %f31;
	@%p65 bra 	$L__BB1_63;
	st.shared.f32 	[%r8], %f31;
$L__BB1_63:
	bar.sync 	0;
	ld.shared.f32 	%f260, [%r9+124];
	ld.shared.f32 	%f261, [%r10+3968];
	add.f32 	%f32, %f260, %f261;
	ld.shared.f32 	%f262, [%r8];
	setp.leu.f32 	%p66, %f262, %f32;
	@%p66 bra 	$L__BB1_65;
	st.shared.f32 	[%r8], %f32;
	mov.f32 	%f262, %f32;
$L__BB1_65:
	st.global.f32 	[%rd2], %f262;
	bra.uni 	$L__BB1_131;
$L__BB1_66:
	add.s32 	%r23, %r6, %r7;
	shl.b32 	%r24, %r23, 5;
	or.b32  	%r25, %r24, %r2;
	mad.lo.s32 	%r26, %r25, %r14, %r5;
	mul.wide.s32 	%rd7, %r26, 4;
	add.s64 	%rd3, %rd1, %rd7;
	ld.global.f32 	%f70, [%rd3];
	mov.u32 	%r28, _ZZ10secondpassiiPfE6cBlock;
	add.s32 	%r11, %r28, %r19;
	st.shared.f32 	[%r11], %f70;
	bar.sync 	0;
	and.b32  	%r29, %r19, 3968;
	add.s32 	%r12, %r28, %r29;
	ld.shared.f32 	%f71, [%r12];
	shl.b32 	%r30, %r3, 2;
	add.s32 	%r13, %r20, %r30;
	ld.shared.f32 	%f72, [%r13];
	add.f32 	%f35, %f71, %f72;
	ld.shared.f32 	%f73, [%r11];
	setp.leu.f32 	%p3, %f73, %f35;
	@%p3 bra 	$L__BB1_68;
	st.shared.f32 	[%r11], %f35;
$L__BB1_68:
	bar.sync 	0;
	ld.shared.f32 	%f74, [%r12+4];
	ld.shared.f32 	%f75, [%r13+128];
	add.f32 	%f36, %f74, %f75;
	ld.shared.f32 	%f76, [%r11];
	setp.leu.f32 	%p4, %f76, %f36;
	@%p4 bra 	$L__BB1_70;
	st.shared.f32 	[%r11], %f36;
$L__BB1_70:
	bar.sync 	0;
	ld.shared.f32 	%f77, [%r12+8];
	ld.shared.f32 	%f78, [%r13+256];
	add.f32 	%f37, %f77, %f78;
	ld.shared.f32 	%f79, [%r11];
	setp.leu.f32 	%p5, %f79, %f37;
	@%p5 bra 	$L__BB1_72;
	st.shared.f32 	[%r11], %f37;
$L__BB1_72:
	bar.sync 	0;
	ld.shared.f32 	%f80, [%r12+12];
	ld.shared.f32 	%f81, [%r13+384];
	add.f32 	%f38, %f80, %f81;
	ld.shared.f32 	%f82, [%r11];
	setp.leu.f32 	%p6, %f82, %f38;
	@%p6 bra 	$L__BB1_74;
	st.shared.f32 	[%r11], %f38;
$L__BB1_74:
	bar.sync 	0;
	ld.shared.f32 	%f83, [%r12+16];
	ld.shared.f32 	%f84, [%r13+512];
	add.f32 	%f39, %f83, %f84;
	ld.shared.f32 	%f85, [%r11];
	setp.leu.f32 	%p7, %f85, %f39;
	@%p7 bra 	$L__BB1_76;
	st.shared.f32 	[%r11], %f39;
$L__BB1_76:
	bar.sync 	0;
	ld.shared.f32 	%f86, [%r12+20];
	ld.shared.f32 	%f87, [%r13+640];
	add.f32 	%f40, %f86, %f87;
	ld.shared.f32 	%f88, [%r11];
	setp.leu.f32 	%p8, %f88, %f40;
	@%p8 bra 	$L__BB1_78;
	st.shared.f32 	[%r11], %f40;
$L__BB1_78:
	bar.sync 	0;
	ld.shared.f32 	%f89, [%r12+24];
	ld.shared.f32 	%f90, [%r13+768];
	add.f32 	%f41, %f89, %f90;
	ld.shared.f32 	%f91, [%r11];
	setp.leu.f32 	%p9, %f91, %f41;
	@%p9 bra 	$L__BB1_80;
	st.shared.f32 	[%r11], %f41;
$L__BB1_80:
	bar.sync 	0;
	ld.shared.f32 	%f92, [%r12+28];
	ld.shared.f32 	%f93, [%r13+896];
	add.f32 	%f42, %f92, %f93;
	ld.shared.f32 	%f94, [%r11];
	setp.leu.f32 	%p10, %f94, %f42;
	@%p10 bra 	$L__BB1_82;
	st.shared.f32 	[%r11], %f42;
$L__BB1_82:
	bar.sync 	0;
	ld.shared.f32 	%f95, [%r12+32];
	ld.shared.f32 	%f96, [%r13+1024];
	add.f32 	%f43, %f95, %f96;
	ld.shared.f32 	%f97, [%r11];
	setp.leu.f32 	%p11, %f97, %f43;
	@%p11 bra 	$L__BB1_84;
	st.shared.f32 	[%r11], %f43;
$L__BB1_84:
	bar.sync 	0;
	ld.shared.f32 	%f98, [%r12+36];
	ld.shared.f32 	%f99, [%r13+1152];
	add.f32 	%f44, %f98, %f99;
	ld.shared.f32 	%f100, [%r11];
	setp.leu.f32 	%p12, %f100, %f44;
	@%p12 bra 	$L__BB1_86;
	st.shared.f32 	[%r11], %f44;
$L__BB1_86:
	bar.sync 	0;
	ld.shared.f32 	%f101, [%r12+40];
	ld.shared.f32 	%f102, [%r13+1280];
	add.f32 	%f45, %f101, %f102;
	ld.shared.f32 	%f103, [%r11];
	setp.leu.f32 	%p13, %f103, %f45;
	@%p13 bra 	$L__BB1_88;
	st.shared.f32 	[%r11], %f45;
$L__BB1_88:
	bar.sync 	0;
	ld.shared.f32 	%f104, [%r12+44];
	ld.shared.f32 	%f105, [%r13+1408];
	add.f32 	%f46, %f104, %f105;
	ld.shared.f32 	%f106, [%r11];
	setp.leu.f32 	%p14, %f106, %f46;
	@%p14 bra 	$L__BB1_90;
	st.shared.f32 	[%r11], %f46;
$L__BB1_90:
	bar.sync 	0;
	ld.shared.f32 	%f107, [%r12+48];
	ld.shared.f32 	%f108, [%r13+1536];
	add.f32 	%f47, %f107, %f108;
	ld.shared.f32 	%f109, [%r11];
	setp.leu.f32 	%p15, %f109, %f47;
	@%p15 bra 	$L__BB1_92;
	st.shared.f32 	[%r11], %f47;
$L__BB1_92:
	bar.sync 	0;
	ld.shared.f32 	%f110, [%r12+52];
	ld.shared.f32 	%f111, [%r13+1664];
	add.f32 	%f48, %f110, %f111;
	ld.shared.f32 	%f112, [%r11];
	setp.leu.f32 	%p16, %f112, %f48;
	@%p16 bra 	$L__BB1_94;
	st.shared.f32 	[%r11], %f48;
$L__BB1_94:
	bar.sync 	0;
	ld.shared.f32 	%f113, [%r12+56];
	ld.shared.f32 	%f114, [%r13+1792];
	add.f32 	%f49, %f113, %f114;
	ld.shared.f32 	%f115, [%r11];
	setp.leu.f32 	%p17, %f115, %f49;
	@%p17 bra 	$L__BB1_96;
	st.shared.f32 	[%r11], %f49;
$L__BB1_96:
	bar.sync 	0;
	ld.shared.f32 	%f116, [%r12+60];
	ld.shared.f32 	%f117, [%r13+1920];
	add.f32 	%f50, %f116, %f117;
	ld.shared.f32 	%f118, [%r11];
	setp.leu.f32 	%p18, %f118, %f50;
	@%p18 bra 	$L__BB1_98;
	st.shared.f32 	[%r11], %f50;
$L__BB1_98:
	bar.sync 	0;
	ld.shared.f32 	%f119, [%r12+64];
	ld.shared.f32 	%f120, [%r13+2048];
	add.f32 	%f51, %f119, %f120;
	ld.shared.f32 	%f121, [%r11];
	setp.leu.f32 	%p19, %f121, %f51;
	@%p19 bra 	$L__BB1_100;
	st.shared.f32 	[%r11], %f51;
$L__BB1_100:
	bar.sync 	0;
	ld.shared.f32 	%f122, [%r12+68];
	ld.shared.f32 	%f123, [%r13+2176];
	add.f32 	%f52, %f122, %f123;
	ld.shared.f32 	%f124, [%r11];
	setp.leu.f32 	%p20, %f124, %f52;
	@%p20 bra 	$L__BB1_102;
	st.shared.f32 	[%r11], %f52;
$L__BB1_102:
	bar.sync 	0;
	ld.shared.f32 	%f125, [%r12+72];
	ld.shared.f32 	%f126, [%r13+2304];
	add.f32 	%f53, %f125, %f126;
	ld.shared.f32 	%f127, [%r11];
	setp.leu.f32 	%p21, %f127, %f53;
	@%p21 bra 	$L__BB1_104;
	st.shared.f32 	[%r11], %f53;
$L__BB1_104:
	bar.sync 	0;
	ld.shared.f32 	%f128, [%r12+76];
	ld.shared.f32 	%f129, [%r13+2432];
	add.f32 	%f54, %f128, %f129;
	ld.shared.f32 	%f130, [%r11];
	setp.leu.f32 	%p22, %f130, %f54;
	@%p22 bra 	$L__BB1_106;
	st.shared.f32 	[%r11], %f54;
$L__BB1_106:
	bar.sync 	0;
	ld.shared.f32 	%f131, [%r12+80];
	ld.shared.f32 	%f132, [%r13+2560];
	add.f32 	%f55, %f131, %f132;
	ld.shared.f32 	%f133, [%r11];
	setp.leu.f32 	%p23, %f133, %f55;
	@%p23 bra 	$L__BB1_108;
	st.shared.f32 	[%r11], %f55;
$L__BB1_108:
	bar.sync 	0;
	ld.shared.f32 	%f134, [%r12+84];
	ld.shared.f32 	%f135, [%r13+2688];
	add.f32 	%f56, %f134, %f135;
	ld.shared.f32 	%f136, [%r11];
	setp.leu.f32 	%p24, %f136, %f56;
	@%p24 bra 	$L__BB1_110;
	st.shared.f32 	[%r11], %f56;
$L__BB1_110:
	bar.sync 	0;
	ld.shared.f32 	%f137, [%r12+88];
	ld.shared.f32 	%f138, [%r13+2816];
	add.f32 	%f57, %f137, %f138;
	ld.shared.f32 	%f139, [%r11];
	setp.leu.f32 	%p25, %f139, %f57;
	@%p25 bra 	$L__BB1_112;
	st.shared.f32 	[%r11], %f57;
$L__BB1_112:
	bar.sync 	0;
	ld.shared.f32 	%f140, [%r12+92];
	ld.shared.f32 	%f141, [%r13+2944];
	add.f32 	%f58, %f140, %f141;
	ld.shared.f32 	%f142, [%r11];
	setp.leu.f32 	%p26, %f142, %f58;
	@%p26 bra 	$L__BB1_114;
	st.shared.f32 	[%r11], %f58;
$L__BB1_114:
	bar.sync 	0;
	ld.shared.f32 	%f143, [%r12+96];
	ld.shared.f32 	%f144, [%r13+3072];
	add.f32 	%f59, %f143, %f144;
	ld.shared.f32 	%f145, [%r11];
	setp.leu.f32 	%p27, %f145, %f59;
	@%p27 bra 	$L__BB1_116;
	st.shared.f32 	[%r11], %f59;
$L__BB1_116:
	bar.sync 	0;
	ld.shared.f32 	%f146, [%r12+100];
	ld.shared.f32 	%f147, [%r13+3200];
	add.f32 	%f60, %f146, %f147;
	ld.shared.f32 	%f148, [%r11];
	setp.leu.f32 	%p28, %f148, %f60;
	@%p28 bra 	$L__BB1_118;
	st.shared.f32 	[%r11], %f60;
$L__BB1_118:
	bar.sync 	0;
	ld.shared.f32 	%f149, [%r12+104];
	ld.shared.f32 	%f150, [%r13+3328];
	add.f32 	%f61, %f149, %f150;
	ld.shared.f32 	%f151, [%r11];
	setp.leu.f32 	%p29, %f151, %f61;
	@%p29 bra 	$L__BB1_120;
	st.shared.f32 	[%r11], %f61;
$L__BB1_120:
	bar.sync 	0;
	ld.shared.f32 	%f152, [%r12+108];
	ld.shared.f32 	%f153, [%r13+3456];
	add.f32 	%f62, %f152, %f153;
	ld.shared.f32 	%f154, [%r11];
	setp.leu.f32 	%p30, %f154, %f62;
	@%p30 bra 	$L__BB1_122;
	st.shared.f32 	[%r11], %f62;
$L__BB1_122:
	bar.sync 	0;
	ld.shared.f32 	%f155, [%r12+112];
	ld.shared.f32 	%f156, [%r13+3584];
	add.f32 	%f63, %f155, %f156;
	ld.shared.f32 	%f157, [%r11];
	setp.leu.f32 	%p31, %f157, %f63;
	@%p31 bra 	$L__BB1_124;
	st.shared.f32 	[%r11], %f63;
$L__BB1_124:
	bar.sync 	0;
	ld.shared.f32 	%f158, [%r12+116];
	ld.shared.f32 	%f159, [%r13+3712];
	add.f32 	%f64, %f158, %f159;
	ld.shared.f32 	%f160, [%r11];
	setp.leu.f32 	%p32, %f160, %f64;
	@%p32 bra 	$L__BB1_126;
	st.shared.f32 	[%r11], %f64;
$L__BB1_126:
	bar.sync 	0;
	ld.shared.f32 	%f161, [%r12+120];
	ld.shared.f32 	%f162, [%r13+3840];
	add.f32 	%f65, %f161, %f162;
	ld.shared.f32 	%f163, [%r11];
	setp.leu.f32 	%p33, %f163, %f65;
	@%p33 bra 	$L__BB1_128;
	st.shared.f32 	[%r11], %f65;
$L__BB1_128:
	bar.sync 	0;
	ld.shared.f32 	%f164, [%r12+124];
	ld.shared.f32 	%f165, [%r13+3968];
	add.f32 	%f66, %f164, %f165;
	ld.shared.f32 	%f263, [%r11];
	setp.leu.f32 	%p34, %f263, %f66;
	@%p34 bra 	$L__BB1_130;
	st.shared.f32 	[%r11], %f66;
	mov.f32 	%f263, %f66;
$L__BB1_130:
	st.global.f32 	[%rd3], %f263;
$L__BB1_131:
	ret;

}
	// .globl	_Z9thirdpassiiPf
.visible .entry _Z9thirdpassiiPf(
	.param .u32 _Z9thirdpassiiPf_param_0,
	.param .u32 _Z9thirdpassiiPf_param_1,
	.param .u64 .ptr .align 1 _Z9thirdpassiiPf_param_2
)
{
	.reg .pred 	%p<3>;
	.reg .b32 	%r<33>;
	.reg .b32 	%f<132>;
	.reg .b64 	%rd<9>;
	// demoted variable
	.shared .align 4 .b8 _ZZ9thirdpassiiPfE6dyBlck[4096];
	// demoted variable
	.shared .align 4 .b8 _ZZ9thirdpassiiPfE6dxBlck[4096];
	ld.param.u32 	%r1, [_Z9thirdpassiiPf_param_0];
	ld.param.u32 	%r2, [_Z9thirdpassiiPf_param_1];
	ld.param.u64 	%rd1, [_Z9thirdpassiiPf_param_2];
	cvta.to.global.u64 	%rd2, %rd1;
	mov.u32 	%r3, %tid.x;
	shr.u32 	%r4, %r3, 5;
	and.b32  	%r5, %r3, 31;
	mov.u32 	%r6, %ctaid.x;
	setp.ge.u32 	%p1, %r6, %r2;
	selp.u32 	%r7, 1, 0, %p1;
	mov.u32 	%r8, %ctaid.y;
	setp.ge.u32 	%p2, %r8, %r2;
	selp.u32 	%r9, 1, 0, %p2;
	shl.b32 	%r10, %r2, 5;
	or.b32  	%r11, %r10, %r4;
	add.s32 	%r12, %r8, %r9;
	shl.b32 	%r13, %r12, 5;
	mad.lo.s32 	%r14, %r11, %r1, %r5;
	add.s32 	%r15, %r14, %r13;
	mul.wide.u32 	%rd3, %r15, 4;
	add.s64 	%rd4, %rd2, %rd3;
	ld.global.f32 	%f1, [%rd4];
	shl.b32 	%r16, %r3, 2;
	mov.u32 	%r17, _ZZ9thirdpassiiPfE6dxBlck;
	add.s32 	%r18, %r17, %r16;
	st.shared.f32 	[%r18], %f1;
	add.s32 	%r19, %r6, %r7;
	shl.b32 	%r20, %r19, 5;
	or.b32  	%r21, %r20, %r4;
	mul.lo.s32 	%r22, %r21, %r1;
	or.b32  	%r23, %r10, %r5;
	add.s32 	%r24, %r23, %r22;
	mul.wide.u32 	%rd5, %r24, 4;
	add.s64 	%rd6, %rd2, %rd5;
	ld.global.f32 	%f2, [%rd6];
	mov.u32 	%r25, _ZZ9thirdpassiiPfE6dyBlck;
	add.s32 	%r26, %r25, %r16;
	st.shared.f32 	[%r26], %f2;
	bar.sync 	0;
	or.b32  	%r27, %r13, %r5;
	add.s32 	%r28, %r27, %r22;
	mul.wide.s32 	%rd7, %r28, 4;
	add.s64 	%rd8, %rd2, %rd7;
	ld.global.f32 	%f3, [%rd8];
	and.b32  	%r29, %r16, 3968;
	add.s32 	%r30, %r25, %r29;
	ld.shared.f32 	%f4, [%r30];
	and.b32  	%r31, %r16, 124;
	add.s32 	%r32, %r17, %r31;
	ld.shared.f32 	%f5, [%r32];
	add.f32 	%f6, %f4, %f5;
	min.f32 	%f7, %f3, %f6;
	ld.shared.f32 	%f8, [%r30+4];
	ld.shared.f32 	%f9, [%r32+128];
	add.f32 	%f10, %f8, %f9;
	min.f32 	%f11, %f7, %f10;
	ld.shared.f32 	%f12, [%r30+8];
	ld.shared.f32 	%f13, [%r32+256];
	add.f32 	%f14, %f12, %f13;
	min.f32 	%f15, %f11, %f14;
	ld.shared.f32 	%f16, [%r30+12];
	ld.shared.f32 	%f17, [%r32+384];
	add.f32 	%f18, %f16, %f17;
	min.f32 	%f19, %f15, %f18;
	ld.shared.f32 	%f20, [%r30+16];
	ld.shared.f32 	%f21, [%r32+512];
	add.f32 	%f22, %f20, %f21;
	min.f32 	%f23, %f19, %f22;
	ld.shared.f32 	%f24, [%r30+20];
	ld.shared.f32 	%f25, [%r32+640];
	add.f32 	%f26, %f24, %f25;
	min.f32 	%f27, %f23, %f26;
	ld.shared.f32 	%f28, [%r30+24];
	ld.shared.f32 	%f29, [%r32+768];
	add.f32 	%f30, %f28, %f29;
	min.f32 	%f31, %f27, %f30;
	ld.shared.f32 	%f32, [%r30+28];
	ld.shared.f32 	%f33, [%r32+896];
	add.f32 	%f34, %f32, %f33;
	min.f32 	%f35, %f31, %f34;
	ld.shared.f32 	%f36, [%r30+32];
	ld.shared.f32 	%f37, [%r32+1024];
	add.f32 	%f38, %f36, %f37;
	min.f32 	%f39, %f35, %f38;
	ld.shared.f32 	%f40, [%r30+36];
	ld.shared.f32 	%f41, [%r32+1152];
	add.f32 	%f42, %f40, %f41;
	min.f32 	%f43, %f39, %f42;
	ld.shared.f32 	%f44, [%r30+40];
	ld.shared.f32 	%f45, [%r32+1280];
	add.f32 	%f46, %f44, %f45;
	min.f32 	%f47, %f43, %f46;
	ld.shared.f32 	%f48, [%r30+44];
	ld.shared.f32 	%f49, [%r32+1408];
	add.f32 	%f50, %f48, %f49;
	min.f32 	%f51, %f47, %f50;
	ld.shared.f32 	%f52, [%r30+48];
	ld.shared.f32 	%f53, [%r32+1536];
	add.f32 	%f54, %f52, %f53;
	min.f32 	%f55, %f51, %f54;
	ld.shared.f32 	%f56, [%r30+52];
	ld.shared.f32 	%f57, [%r32+1664];
	add.f32 	%f58, %f56, %f57;
	min.f32 	%f59, %f55, %f58;
	ld.shared.f32 	%f60, [%r30+56];
	ld.shared.f32 	%f61, [%r32+1792];
	add.f32 	%f62, %f60, %f61;
	min.f32 	%f63, %f59, %f62;
	ld.shared.f32 	%f64, [%r30+60];
	ld.shared.f32 	%f65, [%r32+1920];
	add.f32 	%f66, %f64, %f65;
	min.f32 	%f67, %f63, %f66;
	ld.shared.f32 	%f68, [%r30+64];
	ld.shared.f32 	%f69, [%r32+2048];
	add.f32 	%f70, %f68, %f69;
	min.f32 	%f71, %f67, %f70;
	ld.shared.f32 	%f72, [%r30+68];
	ld.shared.f32 	%f73, [%r32+2176];
	add.f32 	%f74, %f72, %f73;
	min.f32 	%f75, %f71, %f74;
	ld.shared.f32 	%f76, [%r30+72];
	ld.shared.f32 	%f77, [%r32+2304];
	add.f32 	%f78, %f76, %f77;
	min.f32 	%f79, %f75, %f78;
	ld.shared.f32 	%f80, [%r30+76];
	ld.shared.f32 	%f81, [%r32+2432];
	add.f32 	%f82, %f80, %f81;
	min.f32 	%f83, %f79, %f82;
	ld.shared.f32 	%f84, [%r30+80];
	ld.shared.f32 	%f85, [%r32+2560];
	add.f32 	%f86, %f84, %f85;
	min.f32 	%f87, %f83, %f86;
	ld.shared.f32 	%f88, [%r30+84];
	ld.shared.f32 	%f89, [%r32+2688];
	add.f32 	%f90, %f88, %f89;
	min.f32 	%f91, %f87, %f90;
	ld.shared.f32 	%f92, [%r30+88];
	ld.shared.f32 	%f93, [%r32+2816];
	add.f32 	%f94, %f92, %f93;
	min.f32 	%f95, %f91, %f94;
	ld.shared.f32 	%f96, [%r30+92];
	ld.shared.f32 	%f97, [%r32+2944];
	add.f32 	%f98, %f96, %f97;
	min.f32 	%f99, %f95, %f98;
	ld.shared.f32 	%f100, [%r30+96];
	ld.shared.f32 	%f101, [%r32+3072];
	add.f32 	%f102, %f100, %f101;
	min.f32 	%f103, %f99, %f102;
	ld.shared.f32 	%f104, [%r30+100];
	ld.shared.f32 	%f105, [%r32+3200];
	add.f32 	%f106, %f104, %f105;
	min.f32 	%f107, %f103, %f106;
	ld.shared.f32 	%f108, [%r30+104];
	ld.shared.f32 	%f109, [%r32+3328];
	add.f32 	%f110, %f108, %f109;
	min.f32 	%f111, %f107, %f110;
	ld.shared.f32 	%f112, [%r30+108];
	ld.shared.f32 	%f113, [%r32+3456];
	add.f32 	%f114, %f112, %f113;
	min.f32 	%f115, %f111, %f114;
	ld.shared.f32 	%f116, [%r30+112];
	ld.shared.f32 	%f117, [%r32+3584];
	add.f32 	%f118, %f116, %f117;
	min.f32 	%f119, %f115, %f118;
	ld.shared.f32 	%f120, [%r30+116];
	ld.shared.f32 	%f121, [%r32+3712];
	add.f32 	%f122, %f120, %f121;
	min.f32 	%f123, %f119, %f122;
	ld.shared.f32 	%f124, [%r30+120];
	ld.shared.f32 	%f125, [%r32+3840];
	add.f32 	%f126, %f124, %f125;
	min.f32 	%f127, %f123, %f126;
	ld.shared.f32 	%f128, [%r30+124];
	ld.shared.f32 	%f129, [%r32+3968];
	add.f32 	%f130, %f128, %f129;
	min.f32 	%f131, %f127, %f130;
	st.global.f32 	[%rd8], %f131;
	ret;

}
	// .globl	_Z20closeness_centralityiPfS_
.visible .entry _Z20closeness_centralityiPfS_(
	.param .u32 _Z20closeness_centralityiPfS__param_0,
	.param .u64 .ptr .align 1 _Z20closeness_centralityiPfS__param_1,
	.param .u64 .ptr .align 1 _Z20closeness_centralityiPfS__param_2
)
{
	.reg .pred 	%p<22>;
	.reg .b32 	%r<82>;
	.reg .b32 	%f<227>;
	.reg .b64 	%rd<27>;

	ld.param.u32 	%r51, [_Z20closeness_centralityiPfS__param_0];
	ld.param.u64 	%rd5, [_Z20closeness_centralityiPfS__param_1];
	ld.param.u64 	%rd4, [_Z20closeness_centralityiPfS__param_2];
	cvta.to.global.u64 	%rd1, %rd5;
	mov.u32 	%r52, %ntid.x;
	mov.u32 	%r53, %ctaid.x;
	mov.u32 	%r54, %tid.x;
	mad.lo.s32 	%r1, %r52, %r53, %r54;
	setp.ge.s32 	%p1, %r1, %r51;
	@%p1 bra 	$L__BB3_32;
	setp.lt.s32 	%p2, %r1, 1;
	mov.f32 	%f215, 0f00000000;
	mov.b32 	%r77, 0;
	@%p2 bra 	$L__BB3_14;
	mul.lo.s32 	%r2, %r1, %r51;
	min.s32 	%r57, %r1, %r51;
	max.s32 	%r77, %r57, 1;
	and.b32  	%r4, %r77, 15;
	setp.lt.s32 	%p3, %r57, 16;
	mov.f32 	%f215, 0f00000000;
	mov.b32 	%r68, 0;
	@%p3 bra 	$L__BB3_5;
	and.b32  	%r68, %r77, 2147483632;
	neg.s32 	%r66, %r68;
	add.s64 	%rd2, %rd1, 32;
	mov.f32 	%f215, 0f00000000;
	mov.u32 	%r65, %r2;
$L__BB3_4:
	.pragma "nounroll";
	mul.wide.s32 	%rd6, %r65, 4;
	add.s64 	%rd7, %rd2, %rd6;
	ld.global.f32 	%f34, [%rd7+-32];
	rcp.rn.f32 	%f35, %f34;
	add.f32 	%f36, %f215, %f35;
	ld.global.f32 	%f37, [%rd7+-28];
	rcp.rn.f32 	%f38, %f37;
	add.f32 	%f39, %f36, %f38;
	ld.global.f32 	%f40, [%rd7+-24];
	rcp.rn.f32 	%f41, %f40;
	add.f32 	%f42, %f39, %f41;
	ld.global.f32 	%f43, [%rd7+-20];
	rcp.rn.f32 	%f44, %f43;
	add.f32 	%f45, %f42, %f44;
	ld.global.f32 	%f46, [%rd7+-16];
	rcp.rn.f32 	%f47, %f46;
	add.f32 	%f48, %f45, %f47;
	ld.global.f32 	%f49, [%rd7+-12];
	rcp.rn.f32 	%f50, %f49;
	add.f32 	%f51, %f48, %f50;
	ld.global.f32 	%f52, [%rd7+-8];
	rcp.rn.f32 	%f53, %f52;
	add.f32 	%f54, %f51, %f53;
	ld.global.f32 	%f55, [%rd7+-4];
	rcp.rn.f32 	%f56, %f55;
	add.f32 	%f57, %f54, %f56;
	ld.global.f32 	%f58, [%rd7];
	rcp.rn.f32 	%f59, %f58;
	add.f32 	%f60, %f57, %f59;
	ld.global.f32 	%f61, [%rd7+4];
	rcp.rn.f32 	%f62, %f61;
	add.f32 	%f63, %f60, %f62;
	ld.global.f32 	%f64, [%rd7+8];
	rcp.rn.f32 	%f65, %f64;
	add.f32 	%f66, %f63, %f65;
	ld.global.f32 	%f67, [%rd7+12];
	rcp.rn.f32 	%f68, %f67;
	add.f32 	%f69, %f66, %f68;
	ld.global.f32 	%f70, [%rd7+16];
	rcp.rn.f32 	%f71, %f70;
	add.f32 	%f72, %f69, %f71;
	ld.global.f32 	%f73, [%rd7+20];
	rcp.rn.f32 	%f74, %f73;
	add.f32 	%f75, %f72, %f74;
	ld.global.f32 	%f76, [%rd7+24];
	rcp.rn.f32 	%f77, %f76;
	add.f32 	%f78, %f75, %f77;
	ld.global.f32 	%f79, [%rd7+28];
	rcp.rn.f32 	%f80, %f79;
	add.f32 	%f215, %f78, %f80;
	add.s32 	%r66, %r66, 16;
	add.s32 	%r65, %r65, 16;
	setp.ne.s32 	%p4, %r66, 0;
	@%p4 bra 	$L__BB3_4;
$L__BB3_5:
	setp.eq.s32 	%p5, %r4, 0;
	@%p5 bra 	$L__BB3_14;
	and.b32  	%r12, %r77, 7;
	setp.lt.u32 	%p6, %r4, 8;
	@%p6 bra 	$L__BB3_8;
	add.s32 	%r58, %r68, %r2;
	mul.wide.s32 	%rd8, %r58, 4;
	add.s64 	%rd9, %rd1, %rd8;
	ld.global.f32 	%f82, [%rd9];
	rcp.rn.f32 	%f83, %f82;
	add.f32 	%f84, %f215, %f83;
	ld.global.f32 	%f85, [%rd9+4];
	rcp.rn.f32 	%f86, %f85;
	add.f32 	%f87, %f84, %f86;
	ld.global.f32 	%f88, [%rd9+8];
	rcp.rn.f32 	%f89, %f88;
	add.f32 	%f90, %f87, %f89;
	ld.global.f32 	%f91, [%rd9+12];
	rcp.rn.f32 	%f92, %f91;
	add.f32 	%f93, %f90, %f92;
	ld.global.f32 	%f94, [%rd9+16];
	rcp.rn.f32 	%f95, %f94;
	add.f32 	%f96, %f93, %f95;
	ld.global.f32 	%f97, [%rd9+20];
	rcp.rn.f32 	%f98, %f97;
	add.f32 	%f99, %f96, %f98;
	ld.global.f32 	%f100, [%rd9+24];
	rcp.rn.f32 	%f101, %f100;
	add.f32 	%f102, %f99, %f101;
	ld.global.f32 	%f103, [%rd9+28];
	rcp.rn.f32 	%f104, %f103;
	add.f32 	%f215, %f102, %f104;
	add.s32 	%r68, %r68, 8;
$L__BB3_8:
	setp.eq.s32 	%p7, %r12, 0;
	@%p7 bra 	$L__BB3_14;
	and.b32  	%r15, %r77, 3;
	setp.lt.u32 	%p8, %r12, 4;
	@%p8 bra 	$L__BB3_11;
	add.s32 	%r59, %r68, %r2;
	mul.wide.s32 	%rd10, %r59, 4;
	add.s64 	%rd11, %rd1, %rd10;
	ld.global.f32 	%f106, [%rd11];
	rcp.rn.f32 	%f107, %f106;
	add.f32 	%f108, %f215, %f107;
	ld.global.f32 	%f109, [%rd11+4];
	rcp.rn.f32 	%f110, %f109;
	add.f32 	%f111, %f108, %f110;
	ld.global.f32 	%f112, [%rd11+8];
	rcp.rn.f32 	%f113, %f112;
	add.f32 	%f114, %f111, %f113;
	ld.global.f32 	%f115, [%rd11+12];
	rcp.rn.f32 	%f116, %f115;
	add.f32 	%f215, %f114, %f116;
	add.s32 	%r68, %r68, 4;
$L__BB3_11:
	setp.eq.s32 	%p9, %r15, 0;
	@%p9 bra 	$L__BB3_14;
	add.s32 	%r71, %r68, %r2;
	neg.s32 	%r70, %r15;
$L__BB3_13:
	.pragma "nounroll";
	mul.wide.s32 	%rd12, %r71, 4;
	add.s64 	%rd13, %rd1, %rd12;
	ld.global.f32 	%f117, [%rd13];
	rcp.rn.f32 	%f118, %f117;
	add.f32 	%f215, %f215, %f118;
	add.s32 	%r71, %r71, 1;
	add.s32 	%r70, %r70, 1;
	setp.ne.s32 	%p10, %r70, 0;
	@%p10 bra 	$L__BB3_13;
$L__BB3_14:
	setp.ge.s32 	%p11, %r77, %r51;
	@%p11 bra 	$L__BB3_18;
	setp.eq.s32 	%p12, %r1, %r77;
	@%p12 bra 	$L__BB3_17;
	mad.lo.s32 	%r60, %r1, %r51, %r77;
	mul.wide.s32 	%rd14, %r60, 4;
	add.s64 	%rd15, %rd1, %rd14;
	ld.global.f32 	%f119, [%rd15];
	rcp.rn.f32 	%f120, %f119;
	add.f32 	%f215, %f215, %f120;
$L__BB3_17:
	add.s32 	%r77, %r77, 1;
$L__BB3_18:
	setp.ge.s32 	%p13, %r77, %r51;
	@%p13 bra 	$L__BB3_31;
	mul.lo.s32 	%r27, %r1, %r51;
	sub.s32 	%r28, %r51, %r77;
	and.b32  	%r29, %r28, 15;
	sub.s32 	%r61, %r77, %r51;
	setp.gt.u32 	%p14, %r61, -16;
	@%p14 bra 	$L__BB3_22;
	and.b32  	%r62, %r28, -16;
	neg.s32 	%r75, %r62;
	add.s64 	%rd3, %rd1, 32;
	add.s32 	%r74, %r77, %r27;
$L__BB3_21:
	.pragma "nounroll";
	mul.wide.s32 	%rd16, %r74, 4;
	add.s64 	%rd17, %rd3, %rd16;
	ld.global.f32 	%f122, [%rd17+-32];
	rcp.rn.f32 	%f123, %f122;
	add.f32 	%f124, %f215, %f123;
	ld.global.f32 	%f125, [%rd17+-28];
	rcp.rn.f32 	%f126, %f125;
	add.f32 	%f127, %f124, %f126;
	ld.global.f32 	%f128, [%rd17+-24];
	rcp.rn.f32 	%f129, %f128;
	add.f32 	%f130, %f127, %f129;
	ld.global.f32 	%f131, [%rd17+-20];
	rcp.rn.f32 	%f132, %f131;
	add.f32 	%f133, %f130, %f132;
	ld.global.f32 	%f134, [%rd17+-16];
	rcp.rn.f32 	%f135, %f134;
	add.f32 	%f136, %f133, %f135;
	ld.global.f32 	%f137, [%rd17+-12];
	rcp.rn.f32 	%f138, %f137;
	add.f32 	%f139, %f136, %f138;
	ld.global.f32 	%f140, [%rd17+-8];
	rcp.rn.f32 	%f141, %f140;
	add.f32 	%f142, %f139, %f141;
	ld.global.f32 	%f143, [%rd17+-4];
	rcp.rn.f32 	%f144, %f143;
	add.f32 	%f145, %f142, %f144;
	ld.global.f32 	%f146, [%rd17];
	rcp.rn.f32 	%f147, %f146;
	add.f32 	%f148, %f145, %f147;
	ld.global.f32 	%f149, [%rd17+4];
	rcp.rn.f32 	%f150, %f149;
	add.f32 	%f151, %f148, %f150;
	ld.global.f32 	%f152, [%rd17+8];
	rcp.rn.f32 	%f153, %f152;
	add.f32 	%f154, %f151, %f153;
	ld.global.f32 	%f155, [%rd17+12];
	rcp.rn.f32 	%f156, %f155;
	add.f32 	%f157, %f154, %f156;
	ld.global.f32 	%f158, [%rd17+16];
	rcp.rn.f32 	%f159, %f158;
	add.f32 	%f160, %f157, %f159;
	ld.global.f32 	%f161, [%rd17+20];
	rcp.rn.f32 	%f162, %f161;
	add.f32 	%f163, %f160, %f162;
	ld.global.f32 	%f164, [%rd17+24];
	rcp.rn.f32 	%f165, %f164;
	add.f32 	%f166, %f163, %f165;
	ld.global.f32 	%f167, [%rd17+28];
	rcp.rn.f32 	%f168, %f167;
	add.f32 	%f215, %f166, %f168;
	add.s32 	%r77, %r77, 16;
	add.s32 	%r75, %r75, 16;
	add.s32 	%r74, %r74, 16;
	setp.ne.s32 	%p15, %r75, 0;
	@%p15 bra 	$L__BB3_21;
$L__BB3_22:
	setp.eq.s32 	%p16, %r29, 0;
	@%p16 bra 	$L__BB3_31;
	and.b32  	%r39, %r28, 7;
	setp.lt.u32 	%p17, %r29, 8;
	@%p17 bra 	$L__BB3_25;
	add.s32 	%r63, %r77, %r27;
	mul.wide.s32 	%rd18, %r63, 4;
	add.s64 	%rd19, %rd1, %rd18;
	ld.global.f32 	%f170, [%rd19];
	rcp.rn.f32 	%f171, %f170;
	add.f32 	%f172, %f215, %f171;
	ld.global.f32 	%f173, [%rd19+4];
	rcp.rn.f32 	%f174, %f173;
	add.f32 	%f175, %f172, %f174;
	ld.global.f32 	%f176, [%rd19+8];
	rcp.rn.f32 	%f177, %f176;
	add.f32 	%f178, %f175, %f177;
	ld.global.f32 	%f179, [%rd19+12];
	rcp.rn.f32 	%f180, %f179;
	add.f32 	%f181, %f178, %f180;
	ld.global.f32 	%f182, [%rd19+16];
	rcp.rn.f32 	%f183, %f182;
	add.f32 	%f184, %f181, %f183;
	ld.global.f32 	%f185, [%rd19+20];
	rcp.rn.f32 	%f186, %f185;
	add.f32 	%f187, %f184, %f186;
	ld.global.f32 	%f188, [%rd19+24];
	rcp.rn.f32 	%f189, %f188;
	add.f32 	%f190, %f187, %f189;
	ld.global.f32 	%f191, [%rd19+28];
	rcp.rn.f32 	%f192, %f191;
	add.f32 	%f215, %f190, %f192;
	add.s32 	%r77, %r77, 8;
$L__BB3_25:
	setp.eq.s32 	%p18, %r39, 0;
	@%p18 bra 	$L__BB3_31;
	and.b32  	%r42, %r28, 3;
	setp.lt.u32 	%p19, %r39, 4;
	@%p19 bra 	$L__BB3_28;
	add.s32 	%r64, %r77, %r27;
	mul.wide.s32 	%rd20, %r64, 4;
	add.s64 	%rd21, %rd1, %rd20;
	ld.global.f32 	%f194, [%rd21];
	rcp.rn.f32 	%f195, %f194;
	add.f32 	%f196, %f215, %f195;
	ld.global.f32 	%f197, [%rd21+4];
	rcp.rn.f32 	%f198, %f197;
	add.f32 	%f199, %f196, %f198;
	ld.global.f32 	%f200, [%rd21+8];
	rcp.rn.f32 	%f201, %f200;
	add.f32 	%f202, %f199, %f201;
	ld.global.f32 	%f203, [%rd21+12];
	rcp.rn.f32 	%f204, %f203;
	add.f32 	%f215, %f202, %f204;
	add.s32 	%r77, %r77, 4;
$L__BB3_28:
	setp.eq.s32 	%p20, %r42, 0;
	@%p20 bra 	$L__BB3_31;
	add.s32 	%r81, %r77, %r27;
	neg.s32 	%r80, %r42;
$L__BB3_30:
	.pragma "nounroll";
	mul.wide.s32 	%rd22, %r81, 4;
	add.s64 	%rd23, %rd1, %rd22;
	ld.global.f32 	%f205, [%rd23];
	rcp.rn.f32 	%f206, %f205;
	add.f32 	%f215, %f215, %f206;
	add.s32 	%r81, %r81, 1;
	add.s32 	%r80, %r80, 1;
	setp.ne.s32 	%p21, %r80, 0;
	@%p21 bra 	$L__BB3_30;
$L__BB3_31:
	cvta.to.global.u64 	%rd24, %rd4;
	mul.wide.s32 	%rd25, %r1, 4;
	add.s64 	%rd26, %rd24, %rd25;
	st.global.f32 	[%rd26], %f215;
$L__BB3_32:
	ret;

}


// ===== COMPILED SASS (sm_100) =====

	.target	sm_100

	.elftype	@"ET_EXEC"


//--------------------- .note.nv.tkinfo           --------------------------
	.section	.note.nv.tkinfo,"",@"SHT_NOTE"
	.sectionflags	@"SHF_NOTE_NV_TKINFO"
	.tkinfo
        /*0018*/ 	.word	0x00000002
        /*0030*/ 	.string	""
        /*0030*/ 	.string	"ptxas"
        /*0030*/ 	.string	"Cuda compilation tools, release 13.0, V13.0.88"
        /*0030*/ 	.string	"Build cuda_13.0.r13.0/compiler.36424714_0"
        /*0030*/ 	.string	"-arch sm_100 -m 64 "



//--------------------- .note.nv.cuinfo           --------------------------
	.section	.note.nv.cuinfo,"",@"SHT_NOTE"
	.sectionflags	@"SHF_NOTE_NV_CUINFO"
        /*0018*/ 	.short	0x0002
        /*001a*/ 	.short	0x0064
        /*001c*/ 	.short	0x0082
	.zero		2


//--------------------- .nv.info                  --------------------------
	.section	.nv.info,"",@"SHT_CUDA_INFO"
	.align	4


	//----- nvinfo : EIATTR_REGCOUNT
	.align		4
        /*0000*/ 	.byte	0x04, 0x2f
        /*0002*/ 	.short	(.L_1 - .L_0)
	.align		4
.L_0:
        /*0004*/ 	.word	index@(_Z9firstpassiiPf)
        /*0008*/ 	.word	0x0000000e


	//----- nvinfo : EIATTR_FRAME_SIZE
	.align		4
.L_1:
        /*000c*/ 	.byte	0x04, 0x11
        /*000e*/ 	.short	(.L_3 - .L_2)
	.align		4
.L_2:
        /*0010*/ 	.word	index@(_Z9firstpassiiPf)
        /*0014*/ 	.word	0x00000000


	//----- nvinfo : EIATTR_REGCOUNT
	.align		4
.L_3:
        /*0018*/ 	.byte	0x04, 0x2f
        /*001a*/ 	.short	(.L_5 - .L_4)
	.align		4
.L_4:
        /*001c*/ 	.word	index@(_Z10secondpassiiPf)
        /*0020*/ 	.word	0x0000000e


	//----- nvinfo : EIATTR_FRAME_SIZE
	.align		4
.L_5:
        /*0024*/ 	.byte	0x04, 0x11
        /*0026*/ 	.short	(.L_7 - .L_6)
	.align		4
.L_6:
        /*0028*/ 	.word	index@(_Z10secondpassiiPf)
        /*002c*/ 	.word	0x00000000


	//----- nvinfo : EIATTR_REGCOUNT
	.align		4
.L_7:
        /*0030*/ 	.byte	0x04, 0x2f
        /*0032*/ 	.short	(.L_9 - .L_8)
	.align		4
.L_8:
        /*0034*/ 	.word	index@(_Z9thirdpassiiPf)
        /*0038*/ 	.word	0x0000001f


	//----- nvinfo : EIATTR_FRAME_SIZE
	.align		4
.L_9:
        /*003c*/ 	.byte	0x04, 0x11
        /*003e*/ 	.short	(.L_11 - .L_10)
	.align		4
.L_10:
        /*0040*/ 	.word	index@(_Z9thirdpassiiPf)
        /*0044*/ 	.word	0x00000000


	//----- nvinfo : EIATTR_REGCOUNT
	.align		4
.L_11:
        /*0048*/ 	.byte	0x04, 0x2f
        /*004a*/ 	.short	(.L_13 - .L_12)
	.align		4
.L_12:
        /*004c*/ 	.word	index@(_Z20closeness_centralityiPfS_)
        /*0050*/ 	.word	0x0000001b


	//----- nvinfo : EIATTR_FRAME_SIZE
	.align		4
.L_13:
        /*0054*/ 	.byte	0x04, 0x11
        /*0056*/ 	.short	(.L_15 - .L_14)
	.align		4
.L_14:
        /*0058*/ 	.word	index@($__internal_0_$__cuda_sm20_rcp_rn_f32_slowpath)
        /*005c*/ 	.word	0x00000000


	//----- nvinfo : EIATTR_FRAME_SIZE
	.align		4
.L_15:
        /*0060*/ 	.byte	0x04, 0x11
        /*0062*/ 	.short	(.L_17 - .L_16)
	.align		4
.L_16:
        /*0064*/ 	.word	index@(_Z20closeness_centralityiPfS_)
        /*0068*/ 	.word	0x00000000


	//----- nvinfo : EIATTR_MIN_STACK_SIZE
	.align		4
.L_17:
        /*006c*/ 	.byte	0x04, 0x12
        /*006e*/ 	.short	(.L_19 - .L_18)
	.align		4
.L_18:
        /*0070*/ 	.word	index@(_Z20closeness_centralityiPfS_)
        /*0074*/ 	.word	0x00000000


	//----- nvinfo : EIATTR_MIN_STACK_SIZE
	.align		4
.L_19:
        /*0078*/ 	.byte	0x04, 0x12
        /*007a*/ 	.short	(.L_21 - .L_20)
	.align		4
.L_20:
        /*007c*/ 	.word	index@(_Z9thirdpassiiPf)
        /*0080*/ 	.word	0x00000000


	//----- nvinfo : EIATTR_MIN_STACK_SIZE
	.align		4
.L_21:
        /*0084*/ 	.byte	0x04, 0x12
        /*0086*/ 	.short	(.L_23 - .L_22)
	.align		4
.L_22:
        /*0088*/ 	.word	index@(_Z10secondpassiiPf)
        /*008c*/ 	.word	0x00000000


	//----- nvinfo : EIATTR_MIN_STACK_SIZE
	.align		4
.L_23:
        /*0090*/ 	.byte	0x04, 0x12
        /*0092*/ 	.short	(.L_25 - .L_24)
	.align		4
.L_24:
        /*0094*/ 	.word	index@(_Z9firstpassiiPf)
        /*0098*/ 	.word	0x00000000
.L_25:


//--------------------- .nv.compat                --------------------------
	.section	.nv.compat,"",@"SHT_CUDA_COMPAT_INFO"
	.align	4
        /*0000*/ 	.byte	0x02, 0x09, 0x00, 0x00, 0x02, 0x02, 0x01, 0x00, 0x02, 0x05, 0x05, 0x00, 0x03, 0x07, 0x01, 0x01
        /*0010*/ 	.byte	0x02, 0x03, 0x00, 0x00, 0x02, 0x06, 0x01, 0x00, 0x04, 0x0b, 0x08, 0x00, 0x09, 0x00, 0x00, 0x00
        /*0020*/ 	.byte	0x00, 0x00, 0x00, 0x00


//--------------------- .nv.info._Z20closeness_centralityiPfS_ --------------------------
	.section	.nv.info._Z20closeness_centralityiPfS_,"",@"SHT_CUDA_INFO"
	.sectionflags	@""
	.align	4


	//----- nvinfo : EIATTR_CUDA_API_VERSION
	.align		4
        /*0000*/ 	.byte	0x04, 0x37
        /*0002*/ 	.short	(.L_27 - .L_26)
.L_26:
        /*0004*/ 	.word	0x00000082


	//----- nvinfo : EIATTR_KPARAM_INFO
	.align		4
.L_27:
        /*0008*/ 	.byte	0x04, 0x17
        /*000a*/ 	.short	(.L_29 - .L_28)
.L_28:
        /*000c*/ 	.word	0x00000000
        /*0010*/ 	.short	0x0002
        /*0012*/ 	.short	0x0010
        /*0014*/ 	.byte	0x00, 0xf5, 0x21, 0x00


	//----- nvinfo : EIATTR_KPARAM_INFO
	.align		4
.L_29:
        /*0018*/ 	.byte	0x04, 0x17
        /*001a*/ 	.short	(.L_31 - .L_30)
.L_30:
        /*001c*/ 	.word	0x00000000
        /*0020*/ 	.short	0x0001
        /*0022*/ 	.short	0x0008
        /*0024*/ 	.byte	0x00, 0xf5, 0x21, 0x00


	//----- nvinfo : EIATTR_KPARAM_INFO
	.align		4
.L_31:
        /*0028*/ 	.byte	0x04, 0x17
        /*002a*/ 	.short	(.L_33 - .L_32)
.L_32:
        /*002c*/ 	.word	0x00000000
        /*0030*/ 	.short	0x0000
        /*0032*/ 	.short	0x0000
        /*0034*/ 	.byte	0x00, 0xf0, 0x11, 0x00


	//----- nvinfo : EIATTR_SPARSE_MMA_MASK
	.align		4
.L_33:
        /*0038*/ 	.byte	0x03, 0x50
        /*003a*/ 	.short	0x0000


	//----- nvinfo : EIATTR_MAXREG_COUNT
	.align		4
        /*003c*/ 	.byte	0x03, 0x1b
        /*003e*/ 	.short	0x00ff


	//----- nvinfo : EIATTR_MERCURY_ISA_VERSION
	.align		4
        /*0040*/ 	.byte	0x03, 0x5f
        /*0042*/ 	.short	0x0101


	//----- nvinfo : EIATTR_VRC_CTA_INIT_COUNT
	.align		4
        /*0044*/ 	.byte	0x02, 0x4a
	.zero		1
	.zero		1


	//----- nvinfo : EIATTR_EXIT_INSTR_OFFSETS
	.align		4
        /*0048*/ 	.byte	0x04, 0x1c
        /*004a*/ 	.short	(.L_35 - .L_34)


	//   ....[0]....
.L_34:
        /*004c*/ 	.word	0x00000070


	//   ....[1]....
        /*0050*/ 	.word	0x00004400


	//----- nvinfo : EIATTR_CRS_STACK_SIZE
	.align		4
.L_35:
        /*0054*/ 	.byte	0x04, 0x1e
        /*0056*/ 	.short	(.L_37 - .L_36)
.L_36:
        /*0058*/ 	.word	0x00000000


	//----- nvinfo : EIATTR_CBANK_PARAM_SIZE
	.align		4
.L_37:
        /*005c*/ 	.byte	0x03, 0x19
        /*005e*/ 	.short	0x0018


	//----- nvinfo : EIATTR_PARAM_CBANK
	.align		4
        /*0060*/ 	.byte	0x04, 0x0a
        /*0062*/ 	.short	(.L_39 - .L_38)
	.align		4
.L_38:
        /*0064*/ 	.word	index@(.nv.constant0._Z20closeness_centralityiPfS_)
        /*0068*/ 	.short	0x0380
        /*006a*/ 	.short	0x0018


	//----- nvinfo : EIATTR_SW_WAR
	.align		4
.L_39:
        /*006c*/ 	.byte	0x04, 0x36
        /*006e*/ 	.short	(.L_41 - .L_40)
.L_40:
        /*0070*/ 	.word	0x00000008
.L_41:


//--------------------- .nv.info._Z9thirdpassiiPf --------------------------
	.section	.nv.info._Z9thirdpassiiPf,"",@"SHT_CUDA_INFO"
	.sectionflags	@""
	.align	4


	//----- nvinfo : EIATTR_CUDA_API_VERSION
	.align		4
        /*0000*/ 	.byte	0x04, 0x37
        /*0002*/ 	.short	(.L_43 - .L_42)
.L_42:
        /*0004*/ 	.word	0x00000082


	//----- nvinfo : EIATTR_KPARAM_INFO
	.align		4
.L_43:
        /*0008*/ 	.byte	0x04, 0x17
        /*000a*/ 	.short	(.L_45 - .L_44)
.L_44:
        /*000c*/ 	.word	0x00000000
        /*0010*/ 	.short	0x0002
        /*0012*/ 	.short	0x0008
        /*0014*/ 	.byte	0x00, 0xf5, 0x21, 0x00


	//----- nvinfo : EIATTR_KPARAM_INFO
	.align		4
.L_45:
        /*0018*/ 	.byte	0x04, 0x17
        /*001a*/ 	.short	(.L_47 - .L_46)
.L_46:
        /*001c*/ 	.word	0x00000000
        /*0020*/ 	.short	0x0001
        /*0022*/ 	.short	0x0004
        /*0024*/ 	.byte	0x00, 0xf0, 0x11, 0x00


	//----- nvinfo : EIATTR_KPARAM_INFO
	.align		4
.L_47:
        /*0028*/ 	.byte	0x04, 0x17
        /*002a*/ 	.short	(.L_49 - .L_48)
.L_48:
        /*002c*/ 	.word	0x00000000
        /*0030*/ 	.short	0x0000
        /*0032*/ 	.short	0x0000
        /*0034*/ 	.byte	0x00, 0xf0, 0x11, 0x00


	//----- nvinfo : EIATTR_SPARSE_MMA_MASK
	.align		4
.L_49:
        /*0038*/ 	.byte	0x03, 0x50
        /*003a*/ 	.short	0x0000


	//----- nvinfo : EIATTR_MAXREG_COUNT
	.align		4
        /*003c*/ 	.byte	0x03, 0x1b
        /*003e*/ 	.short	0x00ff


	//----- nvinfo : EIATTR_NUM_BARRIERS
	.align		4
        /*0040*/ 	.byte	0x02, 0x4c
        /*0042*/ 	.byte	0x01
	.zero		1


	//----- nvinfo : EIATTR_MERCURY_ISA_VERSION
	.align		4
        /*0044*/ 	.byte	0x03, 0x5f
        /*0046*/ 	.short	0x0101


	//----- nvinfo : EIATTR_VRC_CTA_INIT_COUNT
	.align		4
        /*0048*/ 	.byte	0x02, 0x4a
	.zero		1
	.zero		1


	//----- nvinfo : EIATTR_EXIT_INSTR_OFFSETS
	.align		4
        /*004c*/ 	.byte	0x04, 0x1c
        /*004e*/ 	.short	(.L_51 - .L_50)


	//   ....[0]....
.L_50:
        /*0050*/ 	.word	0x00000860


	//----- nvinfo : EIATTR_CBANK_PARAM_SIZE
	.align		4
.L_51:
        /*0054*/ 	.byte	0x03, 0x19
        /*0056*/ 	.short	0x0010


	//----- nvinfo : EIATTR_PARAM_CBANK
	.align		4
        /*0058*/ 	.byte	0x04, 0x0a
        /*005a*/ 	.short	(.L_53 - .L_52)
	.align		4
.L_52:
        /*005c*/ 	.word	index@(.nv.constant0._Z9thirdpassiiPf)
        /*0060*/ 	.short	0x0380
        /*0062*/ 	.short	0x0010


	//----- nvinfo : EIATTR_SW_WAR
	.align		4
.L_53:
        /*0064*/ 	.byte	0x04, 0x36
        /*0066*/ 	.short	(.L_55 - .L_54)
.L_54:
        /*0068*/ 	.word	0x00000008
.L_55:


//--------------------- .nv.info._Z10secondpassiiPf --------------------------
	.section	.nv.info._Z10secondpassiiPf,"",@"SHT_CUDA_INFO"
	.sectionflags	@""
	.align	4


	//----- nvinfo : EIATTR_CUDA_API_VERSION
	.align		4
        /*0000*/ 	.byte	0x04, 0x37
        /*0002*/ 	.short	(.L_57 - .L_56)
.L_56:
        /*0004*/ 	.word	0x00000082


	//----- nvinfo : EIATTR_KPARAM_INFO
	.align		4
.L_57:
        /*0008*/ 	.byte	0x04, 0x17
        /*000a*/ 	.short	(.L_59 - .L_58)
.L_58:
        /*000c*/ 	.word	0x00000000
        /*0010*/ 	.short	0x0002
        /*0012*/ 	.short	0x0008
        /*0014*/ 	.byte	0x00, 0xf5, 0x21, 0x00


	//----- nvinfo : EIATTR_KPARAM_INFO
	.align		4
.L_59:
        /*0018*/ 	.byte	0x04, 0x17
        /*001a*/ 	.short	(.L_61 - .L_60)
.L_60:
        /*001c*/ 	.word	0x00000000
        /*0020*/ 	.short	0x0001
        /*0022*/ 	.short	0x0004
        /*0024*/ 	.byte	0x00, 0xf0, 0x11, 0x00


	//----- nvinfo : EIATTR_KPARAM_INFO
	.align		4
.L_61:
        /*0028*/ 	.byte	0x04, 0x17
        /*002a*/ 	.short	(.L_63 - .L_62)
.L_62:
        /*002c*/ 	.word	0x00000000
        /*0030*/ 	.short	0x0000
        /*0032*/ 	.short	0x0000
        /*0034*/ 	.byte	0x00, 0xf0, 0x11, 0x00


	//----- nvinfo : EIATTR_SPARSE_MMA_MASK
	.align		4
.L_63:
        /*0038*/ 	.byte	0x03, 0x50
        /*003a*/ 	.short	0x0000


	//----- nvinfo : EIATTR_MAXREG_COUNT
	.align		4
        /*003c*/ 	.byte	0x03, 0x1b
        /*003e*/ 	.short	0x00ff


	//----- nvinfo : EIATTR_NUM_BARRIERS
	.align		4
        /*0040*/ 	.byte	0x02, 0x4c
        /*0042*/ 	.byte	0x01
	.zero		1


	//----- nvinfo : EIATTR_MERCURY_ISA_VERSION
	.align		4
        /*0044*/ 	.byte	0x03, 0x5f
        /*0046*/ 	.short	0x0101


	//----- nvinfo : EIATTR_VRC_CTA_INIT_COUNT
	.align		4
        /*0048*/ 	.byte	0x02, 0x4a
	.zero		1
	.zero		1


	//----- nvinfo : EIATTR_EXIT_INSTR_OFFSETS
	.align		4
        /*004c*/ 	.byte	0x04, 0x1c
        /*004e*/ 	.short	(.L_65 - .L_64)


	//   ....[0]....
.L_64:
        /*0050*/ 	.word	0x00001040


	//   ....[1]....
        /*0054*/ 	.word	0x00001f20


	//----- nvinfo : EIATTR_CBANK_PARAM_SIZE
	.align		4
.L_65:
        /*0058*/ 	.byte	0x03, 0x19
        /*005a*/ 	.short	0x0010


	//----- nvinfo : EIATTR_PARAM_CBANK
	.align		4
        /*005c*/ 	.byte	0x04, 0x0a
        /*005e*/ 	.short	(.L_67 - .L_66)
	.align		4
.L_66:
        /*0060*/ 	.word	index@(.nv.constant0._Z10secondpassiiPf)
        /*0064*/ 	.short	0x0380
        /*0066*/ 	.short	0x0010


	//----- nvinfo : EIATTR_SW_WAR
	.align		4
.L_67:
        /*0068*/ 	.byte	0x04, 0x36
        /*006a*/ 	.short	(.L_69 - .L_68)
.L_68:
        /*006c*/ 	.word	0x00000008
.L_69:


//--------------------- .nv.info._Z9firstpassiiPf --------------------------
	.section	.nv.info._Z9firstpassiiPf,"",@"SHT_CUDA_INFO"
	.sectionflags	@""
	.align	4


	//----- nvinfo : EIATTR_CUDA_API_VERSION
	.align		4
        /*0000*/ 	.byte	0x04, 0x37
        /*0002*/ 	.short	(.L_71 - .L_70)
.L_70:
        /*0004*/ 	.word	0x00000082


	//----- nvinfo : EIATTR_KPARAM_INFO
	.align		4
.L_71:
        /*0008*/ 	.byte	0x04, 0x17
        /*000a*/ 	.short	(.L_73 - .L_72)
.L_72:
        /*000c*/ 	.word	0x00000000
        /*0010*/ 	.short	0x0002
        /*0012*/ 	.short	0x0008
        /*0014*/ 	.byte	0x00, 0xf5, 0x21, 0x00


	//----- nvinfo : EIATTR_KPARAM_INFO
	.align		4
.L_73:
        /*0018*/ 	.byte	0x04, 0x17
        /*001a*/ 	.short	(.L_75 - .L_74)
.L_74:
        /*001c*/ 	.word	0x00000000
        /*0020*/ 	.short	0x0001
        /*0022*/ 	.short	0x0004
        /*0024*/ 	.byte	0x00, 0xf0, 0x11, 0x00


	//----- nvinfo : EIATTR_KPARAM_INFO
	.align		4
.L_75:
        /*0028*/ 	.byte	0x04, 0x17
        /*002a*/ 	.short	(.L_77 - .L_76)
.L_76:
        /*002c*/ 	.word	0x00000000
        /*0030*/ 	.short	0x0000
        /*0032*/ 	.short	0x0000
        /*0034*/ 	.byte	0x00, 0xf0, 0x11, 0x00


	//----- nvinfo : EIATTR_SPARSE_MMA_MASK
	.align		4
.L_77:
        /*0038*/ 	.byte	0x03, 0x50
        /*003a*/ 	.short	0x0000


	//----- nvinfo : EIATTR_MAXREG_COUNT
	.align		4
        /*003c*/ 	.byte	0x03, 0x1b
        /*003e*/ 	.short	0x00ff


	//----- nvinfo : EIATTR_NUM_BARRIERS
	.align		4
        /*0040*/ 	.byte	0x02, 0x4c
        /*0042*/ 	.byte	0x01
	.zero		1


	//----- nvinfo : EIATTR_MERCURY_ISA_VERSION
	.align		4
        /*0044*/ 	.byte	0x03, 0x5f
        /*0046*/ 	.short	0x0101


	//----- nvinfo : EIATTR_VRC_CTA_INIT_COUNT
	.align		4
        /*0048*/ 	.byte	0x02, 0x4a
	.zero		1
	.zero		1


	//----- nvinfo : EIATTR_EXIT_INSTR_OFFSETS
	.align		4
        /*004c*/ 	.byte	0x04, 0x1c
        /*004e*/ 	.short	(.L_79 - .L_78)


	//   ....[0]....
.L_78:
        /*0050*/ 	.word	0x00000f50


	//----- nvinfo : EIATTR_CBANK_PARAM_SIZE
	.align		4
.L_79:
        /*0054*/ 	.byte	0x03, 0x19
        /*0056*/ 	.short	0x0010


	//----- nvinfo : EIATTR_PARAM_CBANK
	.align		4
        /*0058*/ 	.byte	0x04, 0x0a
        /*005a*/ 	.short	(.L_81 - .L_80)
	.align		4
.L_80:
        /*005c*/ 	.word	index@(.nv.constant0._Z9firstpassiiPf)
        /*0060*/ 	.short	0x0380
        /*0062*/ 	.short	0x0010


	//----- nvinfo : EIATTR_SW_WAR
	.align		4
.L_81:
        /*0064*/ 	.byte	0x04, 0x36
        /*0066*/ 	.short	(.L_83 - .L_82)
.L_82:
        /*0068*/ 	.word	0x00000008
.L_83:


//--------------------- .nv.callgraph             --------------------------
	.section	.nv.callgraph,"",@"SHT_CUDA_CALLGRAPH"
	.align	4
	.sectionentsize	8
	.align		4
        /*0000*/ 	.word	0x00000000
	.align		4
        /*0004*/ 	.word	0xffffffff
	.align		4
        /*0008*/ 	.word	0x00000000
	.align		4
        /*000c*/ 	.word	0xfffffffe
	.align		4
        /*0010*/ 	.word	0x00000000
	.align		4
        /*0014*/ 	.word	0xfffffffd
	.align		4
        /*0018*/ 	.word	0x00000000
	.align		4
        /*001c*/ 	.word	0xfffffffc


//--------------------- .text._Z20closeness_centralityiPfS_ --------------------------
	.section	.text._Z20closeness_centralityiPfS_,"ax",@progbits
	.align	128
        .global         _Z20closeness_centralityiPfS_
        .type           _Z20closeness_centralityiPfS_,@function
        .size           _Z20closeness_centralityiPfS_,(.L_x_210 - _Z20closeness_centralityiPfS_)
        .other          _Z20closeness_centralityiPfS_,@"STO_CUDA_ENTRY STV_DEFAULT"
_Z20closeness_centralityiPfS_:
.text._Z20closeness_centralityiPfS_:
[----:B------:R-:W-:Y:S01]  /*0000*/  LDC R1, c[0x0][0x37c] ;  /* 0x0000df00ff017b82 */ /* 0x000fe20000000800 */
[----:B------:R-:W0:Y:S01]  /*0010*/  S2R R3, SR_CTAID.X ;  /* 0x0000000000037919 */ /* 0x000e220000002500 */
[----:B------:R-:W0:Y:S01]  /*0020*/  LDCU UR4, c[0x0][0x360] ;  /* 0x00006c00ff0477ac */ /* 0x000e220008000800 */
[----:B------:R-:W0:Y:S01]  /*0030*/  S2R R0, SR_TID.X ;  /* 0x0000000000007919 */ /* 0x000e220000002100 */
[----:B------:R-:W1:Y:S01]  /*0040*/  LDCU UR6, c[0x0][0x380] ;  /* 0x00007000ff0677ac */ /* 0x000e620008000800 */
[----:B0-----:R-:W-:-:S05]  /*0050*/  IMAD R3, R3, UR4, R0 ;  /* 0x0000000403037c24 */ /* 0x001fca000f8e0200 */
[----:B-1----:R-:W-:-:S13]  /*0060*/  ISETP.GE.AND P0, PT, R3, UR6, PT ;  /* 0x0000000603007c0c */ /* 0x002fda000bf06270 */
[----:B------:R-:W-:Y:S05]  /*0070*/  @P0 EXIT ;  /* 0x000000000000094d */ /* 0x000fea0003800000 */
[----:B------:R-:W-:Y:S01]  /*0080*/  ISETP.GE.AND P0, PT, R3, 0x1, PT ;  /* 0x000000010300780c */ /* 0x000fe20003f06270 */
[----:B------:R-:W0:Y:S01]  /*0090*/  LDCU.64 UR4, c[0x0][0x358] ;  /* 0x00006b00ff0477ac */ /* 0x000e220008000a00 */
[----:B------:R-:W-:Y:S01]  /*00a0*/  BSSY.RECONVERGENT B2, `(.L_x_0) ;  /* 0x000020a000027945 */ /* 0x000fe20003800200 */
[----:B------:R-:W-:Y:S02]  /*00b0*/  HFMA2 R20, -RZ, RZ, 0, 0 ;  /* 0x00000000ff147431 */ /* 0x000fe400000001ff */
[----:B------:R-:W-:-:S08]  /*00c0*/  IMAD.MOV.U32 R4, RZ, RZ, RZ ;  /* 0x000000ffff047224 */ /* 0x000fd000078e00ff */
[----:B------:R-:W-:Y:S05]  /*00d0*/  @!P0 BRA `(.L_x_1) ;  /* 0x0000002000188947 */ /* 0x000fea0003800000 */
[C---:B------:R-:W-:Y:S01]  /*00e0*/  VIMNMX R4, PT, PT, R3.reuse, UR6, PT ;  /* 0x0000000603047c48 */ /* 0x040fe2000bfe0100 */
[----:B------:R-:W-:Y:S01]  /*00f0*/  BSSY.RECONVERGENT B1, `(.L_x_2) ;  /* 0x0000114000017945 */ /* 0x000fe20003800200 */
[----:B------:R-:W-:Y:S01]  /*0100*/  IMAD R5, R3, UR6, RZ ;  /* 0x0000000603057c24 */ /* 0x000fe2000f8e02ff */
[----:B------:R-:W-:Y:S01]  /*0110*/  MOV R20, RZ ;  /* 0x000000ff00147202 */ /* 0x000fe20000000f00 */
[----:B------:R-:W-:Y:S01]  /*0120*/  IMAD.MOV.U32 R6, RZ, RZ, RZ ;  /* 0x000000ffff067224 */ /* 0x000fe200078e00ff */
[C---:B------:R-:W-:Y:S02]  /*0130*/  ISETP.GE.AND P0, PT, R4.reuse, 0x10, PT ;  /* 0x000000100400780c */ /* 0x040fe40003f06270 */
[----:B------:R-:W-:-:S04]  /*0140*/  VIMNMX R4, PT, PT, R4, 0x1, !PT ;  /* 0x0000000104047848 */ /* 0x000fc80007fe0100 */
[----:B------:R-:W-:-:S07]  /*0150*/  LOP3.LUT R7, R4, 0xf, RZ, 0xc0, !PT ;  /* 0x0000000f04077812 */ /* 0x000fce00078ec0ff */
[----:B------:R-:W-:Y:S05]  /*0160*/  @!P0 BRA `(.L_x_3) ;  /* 0x0000001000308947 */ /* 0x000fea0003800000 */
[----:B------:R-:W1:Y:S01]  /*0170*/  LDC.64 R14, c[0x0][0x388] ;  /* 0x0000e200ff0e7b82 */ /* 0x000e620000000a00 */
[----:B------:R-:W-:Y:S02]  /*0180*/  LOP3.LUT R6, R4, 0x7ffffff0, RZ, 0xc0, !PT ;  /* 0x7ffffff004067812 */ /* 0x000fe400078ec0ff */
[----:B------:R-:W-:Y:S02]  /*0190*/  MOV R20, RZ ;  /* 0x000000ff00147202 */ /* 0x000fe40000000f00 */
[----:B------:R-:W-:Y:S01]  /*01a0*/  MOV R8, R5 ;  /* 0x0000000500087202 */ /* 0x000fe20000000f00 */
[----:B------:R-:W-:Y:S01]  /*01b0*/  IMAD.MOV R9, RZ, RZ, -R6 ;  /* 0x000000ffff097224 */ /* 0x000fe200078e0a06 */
[----:B-1----:R-:W-:-:S05]  /*01c0*/  IADD3 R14, P0, PT, R14, 0x20, RZ ;  /* 0x000000200e0e7810 */ /* 0x002fca0007f1e0ff */
[----:B------:R-:W-:-:S08]  /*01d0*/  IMAD.X R15, RZ, RZ, R15, P0 ;  /* 0x000000ffff0f7224 */ /* 0x000fd000000e060f */
.L_x_52:
[----:B------:R-:W-:-:S05]  /*01e0*/  IMAD.WIDE R16, R8, 0x4, R14 ;  /* 0x0000000408107825 */ /* 0x000fca00078e020e */
[----:B0-----:R-:W2:Y:S01]  /*01f0*/  LDG.E R13, desc[UR4][R16.64+-0x20] ;  /* 0xffffe004100d7981 */ /* 0x001ea2000c1e1900 */
[----:B------:R-:W-:Y:S01]  /*0200*/  VIADD R9, R9, 0x10 ;  /* 0x0000001009097836 */ /* 0x000fe20000000000 */
[----:B------:R-:W-:Y:S04]  /*0210*/  BSSY.RECONVERGENT B3, `(.L_x_4) ;  /* 0x000000e000037945 */ /* 0x000fe80003800200 */
[----:B------:R-:W-:Y:S02]  /*0220*/  ISETP.NE.AND P3, PT, R9, RZ, PT ;  /* 0x000000ff0900720c */ /* 0x000fe40003f65270 */
[----:B--2---:R-:W-:-:S04]  /*0230*/  IADD3 R0, PT, PT, R13, 0x1800000, RZ ;  /* 0x018000000d007810 */ /* 0x004fc80007ffe0ff */
[----:B------:R-:W-:-:S04]  /*0240*/  LOP3.LUT R0, R0, 0x7f800000, RZ, 0xc0, !PT ;  /* 0x7f80000000007812 */ /* 0x000fc800078ec0ff */
[----:B------:R-:W-:-:S13]  /*0250*/  ISETP.GT.U32.AND P0, PT, R0, 0x1ffffff, PT ;  /* 0x01ffffff0000780c */ /* 0x000fda0003f04070 */
[----:B------:R-:W-:Y:S05]  /*0260*/  @P0 BRA `(.L_x_5) ;  /* 0x0000000000100947 */ /* 0x000fea0003800000 */
[----:B------:R-:W-:Y:S02]  /*0270*/  MOV R0, R13 ;  /* 0x0000000d00007202 */ /* 0x000fe40000000f00 */
[----:B------:R-:W-:-:S07]  /*0280*/  MOV R2, 0x2a0 ;  /* 0x000002a000027802 */ /* 0x000fce0000000f00 */
[----:B------:R-:W-:Y:S05]  /*0290*/  CALL.REL.NOINC `($__internal_0_$__cuda_sm20_rcp_rn_f32_slowpath) ;  /* 0x00000040005c7944 */ /* 0x000fea0003c00000 */
[----:B------:R-:W-:Y:S05]  /*02a0*/  BRA `(.L_x_6) ;  /* 0x0000000000107947 */ /* 0x000fea0003800000 */
.L_x_5:
[----:B------:R-:W0:Y:S02]  /*02b0*/  MUFU.RCP R12, R13 ;  /* 0x0000000d000c7308 */ /* 0x000e240000001000 */
[----:B0-----:R-:W-:-:S04]  /*02c0*/  FFMA R0, R13, R12, -1 ;  /* 0xbf8000000d007423 */ /* 0x001fc8000000000c */
[----:B------:R-:W-:-:S04]  /*02d0*/  FADD.FTZ R11, -R0, -RZ ;  /* 0x800000ff000b7221 */ /* 0x000fc80000010100 */
[----:B------:R-:W-:-:S07]  /*02e0*/  FFMA R12, R12, R11, R12 ;  /* 0x0000000b0c0c7223 */ /* 0x000fce000000000c */
.L_x_6:
[----:B------:R-:W-:Y:S05]  /*02f0*/  BSYNC.RECONVERGENT B3 ;  /* 0x0000000000037941 */ /* 0x000fea0003800200 */
.L_x_4:
[----:B------:R-:W2:Y:S01]  /*0300*/  LDG.E R13, desc[UR4][R16.64+-0x1c] ;  /* 0xffffe404100d7981 */ /* 0x000ea2000c1e1900 */
[----:B------:R-:W-:Y:S01]  /*0310*/  BSSY.RECONVERGENT B3, `(.L_x_7) ;  /* 0x000000e000037945 */ /* 0x000fe20003800200 */
[----:B------:R-:W-:Y:S01]  /*0320*/  FADD R20, R12, R20 ;  /* 0x000000140c147221 */ /* 0x000fe20000000000 */
[----:B--2---:R-:W-:-:S05]  /*0330*/  VIADD R0, R13, 0x1800000 ;  /* 0x018000000d007836 */ /* 0x004fca0000000000 */
[----:B------:R-:W-:-:S04]  /*0340*/  LOP3.LUT R0, R0, 0x7f800000, RZ, 0xc0, !PT ;  /* 0x7f80000000007812 */ /* 0x000fc800078ec0ff */
[----:B------:R-:W-:-:S13]  /*0350*/  ISETP.GT.U32.AND P0, PT, R0, 0x1ffffff, PT ;  /* 0x01ffffff0000780c */ /* 0x000fda0003f04070 */
[----:B------:R-:W-:Y:S05]  /*0360*/  @P0 BRA `(.L_x_8) ;  /* 0x0000000000100947 */ /* 0x000fea0003800000 */
[----:B------:R-:W-:Y:S02]  /*0370*/  MOV R0, R13 ;  /* 0x0000000d00007202 */ /* 0x000fe40000000f00 */
[----:B------:R-:W-:-:S07]  /*0380*/  MOV R2, 0x3a0 ;  /* 0x000003a000027802 */ /* 0x000fce0000000f00 */
[----:B------:R-:W-:Y:S05]  /*0390*/  CALL.REL.NOINC `($__internal_0_$__cuda_sm20_rcp_rn_f32_slowpath) ;  /* 0x00000040001c7944 */ /* 0x000fea0003c00000 */
[----:B------:R-:W-:Y:S05]  /*03a0*/  BRA `(.L_x_9) ;  /* 0x0000000000107947 */ /* 0x000fea0003800000 */
.L_x_8:
[----:B------:R-:W0:Y:S02]  /*03b0*/  MUFU.RCP R12, R13 ;  /* 0x0000000d000c7308 */ /* 0x000e240000001000 */
[----:B0-----:R-:W-:-:S04]  /*03c0*/  FFMA R0, R13, R12, -1 ;  /* 0xbf8000000d007423 */ /* 0x001fc8000000000c */
[----:B------:R-:W-:-:S04]  /*03d0*/  FADD.FTZ R11, -R0, -RZ ;  /* 0x800000ff000b7221 */ /* 0x000fc80000010100 */
[----:B------:R-:W-:-:S07]  /*03e0*/  FFMA R12, R12, R11, R12 ;  /* 0x0000000b0c0c7223 */ /* 0x000fce000000000c */
.L_x_9:
[----:B------:R-:W-:Y:S05]  /*03f0*/  BSYNC.RECONVERGENT B3 ;  /* 0x0000000000037941 */ /* 0x000fea0003800200 */
.L_x_7:
        /* <DEDUP_REMOVED lines=11> */
.L_x_11:
[----:B------:R-:W0:Y:S02]  /*04b0*/  MUFU.RCP R12, R13 ;  /* 0x0000000d000c7308 */ /* 0x000e240000001000 */
[----:B0-----:R-:W-:-:S04]  /*04c0*/  FFMA R0, R13, R12, -1 ;  /* 0xbf8000000d007423 */ /* 0x001fc8000000000c */
[----:B------:R-:W-:-:S04]  /*04d0*/  FADD.FTZ R11, -R0, -RZ ;  /* 0x800000ff000b7221 */ /* 0x000fc80000010100 */
[----:B------:R-:W-:-:S07]  /*04e0*/  FFMA R12, R12, R11, R12 ;  /* 0x0000000b0c0c7223 */ /* 0x000fce000000000c */
.L_x_12:
[----:B------:R-:W-:Y:S05]  /*04f0*/  BSYNC.RECONVERGENT B3 ;  /* 0x0000000000037941 */ /* 0x000fea0003800200 */
.L_x_10:
        /* <DEDUP_REMOVED lines=11> */
.L_x_14:
[----:B------:R-:W0:Y:S02]  /*05b0*/  MUFU.RCP R12, R13 ;  /* 0x0000000d000c7308 */ /* 0x000e240000001000 */
[----:B0-----:R-:W-:-:S04]  /*05c0*/  FFMA R0, R13, R12, -1 ;  /* 0xbf8000000d007423 */ /* 0x001fc8000000000c */
[----:B------:R-:W-:-:S04]  /*05d0*/  FADD.FTZ R11, -R0, -RZ ;  /* 0x800000ff000b7221 */ /* 0x000fc80000010100 */
[----:B------:R-:W-:-:S07]  /*05e0*/  FFMA R12, R12, R11, R12 ;  /* 0x0000000b0c0c7223 */ /* 0x000fce000000000c */
.L_x_15:
[----:B------:R-:W-:Y:S05]  /*05f0*/  BSYNC.RECONVERGENT B3 ;  /* 0x0000000000037941 */ /* 0x000fea0003800200 */
.L_x_13:
        /* <DEDUP_REMOVED lines=11> */
.L_x_17:
[----:B------:R-:W0:Y:S02]  /*06b0*/  MUFU.RCP R12, R13 ;  /* 0x0000000d000c7308 */ /* 0x000e240000001000 */
[----:B0-----:R-:W-:-:S04]  /*06c0*/  FFMA R0, R13, R12, -1 ;  /* 0xbf8000000d007423 */ /* 0x001fc8000000000c */
[----:B------:R-:W-:-:S04]  /*06d0*/  FADD.FTZ R11, -R0, -RZ ;  /* 0x800000ff000b7221 */ /* 0x000fc80000010100 */
[----:B------:R-:W-:-:S07]  /*06e0*/  FFMA R12, R12, R11, R12 ;  /* 0x0000000b0c0c7223 */ /* 0x000fce000000000c */
.L_x_18:
[----:B------:R-:W-:Y:S05]  /*06f0*/  BSYNC.RECONVERGENT B3 ;  /* 0x0000000000037941 */ /* 0x000fea0003800200 */
.L_x_16:
        /* <DEDUP_REMOVED lines=11> */
.L_x_20:
[----:B------:R-:W0:Y:S02]  /*07b0*/  MUFU.RCP R12, R13 ;  /* 0x0000000d000c7308 */ /* 0x000e240000001000 */
[----:B0-----:R-:W-:-:S04]  /*07c0*/  FFMA R0, R13, R12, -1 ;  /* 0xbf8000000d007423 */ /* 0x001fc8000000000c */
[----:B------:R-:W-:-:S04]  /*07d0*/  FADD.FTZ R11, -R0, -RZ ;  /* 0x800000ff000b7221 */ /* 0x000fc80000010100 */
[----:B------:R-:W-:-:S07]  /*07e0*/  FFMA R12, R12, R11, R12 ;  /* 0x0000000b0c0c7223 */ /* 0x000fce000000000c */
.L_x_21:
[----:B------:R-:W-:Y:S05]  /*07f0*/  BSYNC.RECONVERGENT B3 ;  /* 0x0000000000037941 */ /* 0x000fea0003800200 */
.L_x_19:
        /* <DEDUP_REMOVED lines=11> */
.L_x_23:
[----:B------:R-:W0:Y:S02]  /*08b0*/  MUFU.RCP R12, R13 ;  /* 0x0000000d000c7308 */ /* 0x000e240000001000 */
[----:B0-----:R-:W-:-:S04]  /*08c0*/  FFMA R0, R13, R12, -1 ;  /* 0xbf8000000d007423 */ /* 0x001fc8000000000c */
[----:B------:R-:W-:-:S04]  /*08d0*/  FADD.FTZ R11, -R0, -RZ ;  /* 0x800000ff000b7221 */ /* 0x000fc80000010100 */
[----:B------:R-:W-:-:S07]  /*08e0*/  FFMA R12, R12, R11, R12 ;  /* 0x0000000b0c0c7223 */ /* 0x000fce000000000c */
.L_x_24:
[----:B------:R-:W-:Y:S05]  /*08f0*/  BSYNC.RECONVERGENT B3 ;  /* 0x0000000000037941 */ /* 0x000fea0003800200 */
.L_x_22:
        /* <DEDUP_REMOVED lines=11> */
.L_x_26:
[----:B------:R-:W0:Y:S02]  /*09b0*/  MUFU.RCP R12, R13 ;  /* 0x0000000d000c7308 */ /* 0x000e240000001000 */
[----:B0-----:R-:W-:-:S04]  /*09c0*/  FFMA R0, R13, R12, -1 ;  /* 0xbf8000000d007423 */ /* 0x001fc8000000000c */
[----:B------:R-:W-:-:S04]  /*09d0*/  FADD.FTZ R11, -R0, -RZ ;  /* 0x800000ff000b7221 */ /* 0x000fc80000010100 */
[----:B------:R-:W-:-:S07]  /*09e0*/  FFMA R12, R12, R11, R12 ;  /* 0x0000000b0c0c7223 */ /* 0x000fce000000000c */
.L_x_27:
[----:B------:R-:W-:Y:S05]  /*09f0*/  BSYNC.RECONVERGENT B3 ;  /* 0x0000000000037941 */ /* 0x000fea0003800200 */
.L_x_25:
        /* <DEDUP_REMOVED lines=11> */
.L_x_29:
[----:B------:R-:W0:Y:S02]  /*0ab0*/  MUFU.RCP R12, R13 ;  /* 0x0000000d000c7308 */ /* 0x000e240000001000 */
[----:B0-----:R-:W-:-:S04]  /*0ac0*/  FFMA R0, R13, R12, -1 ;  /* 0xbf8000000d007423 */ /* 0x001fc8000000000c */
[----:B------:R-:W-:-:S04]  /*0ad0*/  FADD.FTZ R11, -R0, -RZ ;  /* 0x800000ff000b7221 */ /* 0x000fc80000010100 */
[----:B------:R-:W-:-:S07]  /*0ae0*/  FFMA R12, R12, R11, R12 ;  /* 0x0000000b0c0c7223 */ /* 0x000fce000000000c */
.L_x_30:
[----:B------:R-:W-:Y:S05]  /*0af0*/  BSYNC.RECONVERGENT B3 ;  /* 0x0000000000037941 */ /* 0x000fea0003800200 */
.L_x_28:
        /* <DEDUP_REMOVED lines=11> */
.L_x_32:
[----:B------:R-:W0:Y:S02]  /*0bb0*/  MUFU.RCP R12, R13 ;  /* 0x0000000d000c7308 */ /* 0x000e240000001000 */
[----:B0-----:R-:W-:-:S04]  /*0bc0*/  FFMA R0, R13, R12, -1 ;  /* 0xbf8000000d007423 */ /* 0x001fc8000000000c */
[----:B------:R-:W-:-:S04]  /*0bd0*/  FADD.FTZ R11, -R0, -RZ ;  /* 0x800000ff000b7221 */ /* 0x000fc80000010100 */
[----:B------:R-:W-:-:S07]  /*0be0*/  FFMA R12, R12, R11, R12 ;  /* 0x0000000b0c0c7223 */ /* 0x000fce000000000c */
.L_x_33:
[----:B------:R-:W-:Y:S05]  /*0bf0*/  BSYNC.RECONVERGENT B3 ;  /* 0x0000000000037941 */ /* 0x000fea0003800200 */
.L_x_31:
        /* <DEDUP_REMOVED lines=11> */
.L_x_35:
[----:B------:R-:W0:Y:S02]  /*0cb0*/  MUFU.RCP R12, R13 ;  /* 0x0000000d000c7308 */ /* 0x000e240000001000 */
[----:B0-----:R-:W-:-:S04]  /*0cc0*/  FFMA R0, R13, R12, -1 ;  /* 0xbf8000000d007423 */ /* 0x001fc8000000000c */
[----:B------:R-:W-:-:S04]  /*0cd0*/  FADD.FTZ R11, -R0, -RZ ;  /* 0x800000ff000b7221 */ /* 0x000fc80000010100 */
[----:B------:R-:W-:-:S07]  /*0ce0*/  FFMA R12, R12, R11, R12 ;  /* 0x0000000b0c0c7223 */ /* 0x000fce000000000c */
.L_x_36:
[----:B------:R-:W-:Y:S05]  /*0cf0*/  BSYNC.RECONVERGENT B3 ;  /* 0x0000000000037941 */ /* 0x000fea0003800200 */
.L_x_34:
        /* <DEDUP_REMOVED lines=11> */
.L_x_38:
[----:B------:R-:W0:Y:S02]  /*0db0*/  MUFU.RCP R12, R13 ;  /* 0x0000000d000c7308 */ /* 0x000e240000001000 */
[----:B0-----:R-:W-:-:S04]  /*0dc0*/  FFMA R0, R13, R12, -1 ;  /* 0xbf8000000d007423 */ /* 0x001fc8000000000c */
[----:B------:R-:W-:-:S04]  /*0dd0*/  FADD.FTZ R11, -R0, -RZ ;  /* 0x800000ff000b7221 */ /* 0x000fc80000010100 */
[----:B------:R-:W-:-:S07]  /*0de0*/  FFMA R12, R12, R11, R12 ;  /* 0x0000000b0c0c7223 */ /* 0x000fce000000000c */
.L_x_39:
[----:B------:R-:W-:Y:S05]  /*0df0*/  BSYNC.RECONVERGENT B3 ;  /* 0x0000000000037941 */ /* 0x000fea0003800200 */
.L_x_37:
        /* <DEDUP_REMOVED lines=11> */
.L_x_41:
[----:B------:R-:W0:Y:S02]  /*0eb0*/  MUFU.RCP R12, R13 ;  /* 0x0000000d000c7308 */ /* 0x000e240000001000 */
[----:B0-----:R-:W-:-:S04]  /*0ec0*/  FFMA R0, R13, R12, -1 ;  /* 0xbf8000000d007423 */ /* 0x001fc8000000000c */
[----:B------:R-:W-:-:S04]  /*0ed0*/  FADD.FTZ R11, -R0, -RZ ;  /* 0x800000ff000b7221 */ /* 0x000fc80000010100 */
[----:B------:R-:W-:-:S07]  /*0ee0*/  FFMA R12, R12, R11, R12 ;  /* 0x0000000b0c0c7223 */ /* 0x000fce000000000c */
.L_x_42:
[----:B------:R-:W-:Y:S05]  /*0ef0*/  BSYNC.RECONVERGENT B3 ;  /* 0x0000000000037941 */ /* 0x000fea0003800200 */
.L_x_40:
        /* <DEDUP_REMOVED lines=11> */
.L_x_44:
[----:B------:R-:W0:Y:S02]  /*0fb0*/  MUFU.RCP R12, R13 ;  /* 0x0000000d000c7308 */ /* 0x000e240000001000 */
[----:B0-----:R-:W-:-:S04]  /*0fc0*/  FFMA R0, R13, R12, -1 ;  /* 0xbf8000000d007423 */ /* 0x001fc8000000000c */
[----:B------:R-:W-:-:S04]  /*0fd0*/  FADD.FTZ R11, -R0, -RZ ;  /* 0x800000ff000b7221 */ /* 0x000fc80000010100 */
[----:B------:R-:W-:-:S07]  /*0fe0*/  FFMA R12, R12, R11, R12 ;  /* 0x0000000b0c0c7223 */ /* 0x000fce000000000c */
.L_x_45:
[----:B------:R-:W-:Y:S05]  /*0ff0*/  BSYNC.RECONVERGENT B3 ;  /* 0x0000000000037941 */ /* 0x000fea0003800200 */
.L_x_43:
        /* <DEDUP_REMOVED lines=11> */
.L_x_47:
[----:B------:R-:W0:Y:S02]  /*10b0*/  MUFU.RCP R12, R13 ;  /* 0x0000000d000c7308 */ /* 0x000e240000001000 */
[----:B0-----:R-:W-:-:S04]  /*10c0*/  FFMA R0, R13, R12, -1 ;  /* 0xbf8000000d007423 */ /* 0x001fc8000000000c */
[----:B------:R-:W-:-:S04]  /*10d0*/  FADD.FTZ R11, -R0, -RZ ;  /* 0x800000ff000b7221 */ /* 0x000fc80000010100 */
[----:B------:R-:W-:-:S07]  /*10e0*/  FFMA R12, R12, R11, R12 ;  /* 0x0000000b0c0c7223 */ /* 0x000fce000000000c */
.L_x_48:
[----:B------:R-:W-:Y:S05]  /*10f0*/  BSYNC.RECONVERGENT B3 ;  /* 0x0000000000037941 */ /* 0x000fea0003800200 */
.L_x_46:
        /* <DEDUP_REMOVED lines=11> */
.L_x_50:
[----:B------:R-:W0:Y:S02]  /*11b0*/  MUFU.RCP R12, R17 ;  /* 0x00000011000c7308 */ /* 0x000e240000001000 */
[----:B0-----:R-:W-:-:S04]  /*11c0*/  FFMA R0, R17, R12, -1 ;  /* 0xbf80000011007423 */ /* 0x001fc8000000000c */
[----:B------:R-:W-:-:S04]  /*11d0*/  FADD.FTZ R11, -R0, -RZ ;  /* 0x800000ff000b7221 */ /* 0x000fc80000010100 */
[----:B------:R-:W-:-:S07]  /*11e0*/  FFMA R12, R12, R11, R12 ;  /* 0x0000000b0c0c7223 */ /* 0x000fce000000000c */
.L_x_51:
[----:B------:R-:W-:Y:S05]  /*11f0*/  BSYNC.RECONVERGENT B3 ;  /* 0x0000000000037941 */ /* 0x000fea0003800200 */
.L_x_49:
[----:B------:R-:W-:Y:S01]  /*1200*/  FADD R20, R20, R12 ;  /* 0x0000000c14147221 */ /* 0x000fe20000000000 */
[----:B------:R-:W-:Y:S01]  /*1210*/  VIADD R8, R8, 0x10 ;  /* 0x0000001008087836 */ /* 0x000fe20000000000 */
[----:B------:R-:W-:Y:S06]  /*1220*/  @P3 BRA `(.L_x_52) ;  /* 0xffffffec00ec3947 */ /* 0x000fec000383ffff */
.L_x_3:
[----:B0-----:R-:W-:Y:S05]  /*1230*/  BSYNC.RECONVERGENT B1 ;  /* 0x0000000000017941 */ /* 0x001fea0003800200 */
.L_x_2:
[----:B------:R-:W-:-:S13]  /*1240*/  ISETP.NE.AND P0, PT, R7, RZ, PT ;  /* 0x000000ff0700720c */ /* 0x000fda0003f05270 */
[----:B------:R-:W-:Y:S05]  /*1250*/  @!P0 BRA `(.L_x_1) ;  /* 0x0000000c00b88947 */ /* 0x000fea0003800000 */
[----:B------:R-:W-:Y:S01]  /*1260*/  ISETP.GE.U32.AND P0, PT, R7, 0x8, PT ;  /* 0x000000080700780c */ /* 0x000fe20003f06070 */
[----:B------:R-:W-:Y:S01]  /*1270*/  BSSY.RECONVERGENT B1, `(.L_x_53) ;  /* 0x0000087000017945 */ /* 0x000fe20003800200 */
[----:B------:R-:W-:-:S11]  /*1280*/  LOP3.LUT R7, R4, 0x7, RZ, 0xc0, !PT ;  /* 0x0000000704077812 */ /* 0x000fd600078ec0ff */
[----:B------:R-:W-:Y:S05]  /*1290*/  @!P0 BRA `(.L_x_54) ;  /* 0x0000000800108947 */ /* 0x000fea0003800000 */
[----:B------:R-:W0:Y:S01]  /*12a0*/  LDC.64 R14, c[0x0][0x388] ;  /* 0x0000e200ff0e7b82 */ /* 0x000e220000000a00 */
[----:B------:R-:W-:-:S05]  /*12b0*/  IADD3 R9, PT, PT, R5, R6, RZ ;  /* 0x0000000605097210 */ /* 0x000fca0007ffe0ff */
[----:B0-----:R-:W-:-:S05]  /*12c0*/  IMAD.WIDE R14, R9, 0x4, R14 ;  /* 0x00000004090e7825 */ /* 0x001fca00078e020e */
[----:B------:R-:W2:Y:S01]  /*12d0*/  LDG.E R11, desc[UR4][R14.64] ;  /* 0x000000040e0b7981 */ /* 0x000ea2000c1e1900 */
[----:B------:R-:W-:Y:S01]  /*12e0*/  BSSY.RECONVERGENT B3, `(.L_x_55) ;  /* 0x000000d000037945 */ /* 0x000fe20003800200 */
        /* <DEDUP_REMOVED lines=8> */
.L_x_56:
[----:B------:R-:W0:Y:S02]  /*1370*/  MUFU.RCP R12, R11 ;  /* 0x0000000b000c7308 */ /* 0x000e240000001000 */
[----:B0-----:R-:W-:-:S04]  /*1380*/  FFMA R0, R11, R12, -1 ;  /* 0xbf8000000b007423 */ /* 0x001fc8000000000c */
[----:B------:R-:W-:-:S04]  /*1390*/  FADD.FTZ R9, -R0, -RZ ;  /* 0x800000ff00097221 */ /* 0x000fc80000010100 */
[----:B------:R-:W-:-:S07]  /*13a0*/  FFMA R12, R12, R9, R12 ;  /* 0x000000090c0c7223 */ /* 0x000fce000000000c */
.L_x_57:
[----:B------:R-:W-:Y:S05]  /*13b0*/  BSYNC.RECONVERGENT B3 ;  /* 0x0000000000037941 */ /* 0x000fea0003800200 */
.L_x_55:
        /* <DEDUP_REMOVED lines=11> */
.L_x_59:
[----:B------:R-:W0:Y:S02]  /*1470*/  MUFU.RCP R12, R11 ;  /* 0x0000000b000c7308 */ /* 0x000e240000001000 */
[----:B0-----:R-:W-:-:S04]  /*1480*/  FFMA R0, R11, R12, -1 ;  /* 0xbf8000000b007423 */ /* 0x001fc8000000000c */
[----:B------:R-:W-:-:S04]  /*1490*/  FADD.FTZ R9, -R0, -RZ ;  /* 0x800000ff00097221 */ /* 0x000fc80000010100 */
[----:B------:R-:W-:-:S07]  /*14a0*/  FFMA R12, R12, R9, R12 ;  /* 0x000000090c0c7223 */ /* 0x000fce000000000c */
.L_x_60:
[----:B------:R-:W-:Y:S05]  /*14b0*/  BSYNC.RECONVERGENT B3 ;  /* 0x0000000000037941 */ /* 0x000fea0003800200 */
.L_x_58:
        /* <DEDUP_REMOVED lines=11> */
.L_x_62:
[----:B------:R-:W0:Y:S02]  /*1570*/  MUFU.RCP R12, R11 ;  /* 0x0000000b000c7308 */ /* 0x000e240000001000 */
[----:B0-----:R-:W-:-:S04]  /*1580*/  FFMA R0, R11, R12, -1 ;  /* 0xbf8000000b007423 */ /* 0x001fc8000000000c */
[----:B------:R-:W-:-:S04]  /*1590*/  FADD.FTZ R9, -R0, -RZ ;  /* 0x800000ff00097221 */ /* 0x000fc80000010100 */
[----:B------:R-:W-:-:S07]  /*15a0*/  FFMA R12, R12, R9, R12 ;  /* 0x000000090c0c7223 */ /* 0x000fce000000000c */
.L_x_63:
[----:B------:R-:W-:Y:S05]  /*15b0*/  BSYNC.RECONVERGENT B3 ;  /* 0x0000000000037941 */ /* 0x000fea0003800200 */
.L_x_61:
        /* <DEDUP_REMOVED lines=11> */
.L_x_65:
[----:B------:R-:W0:Y:S02]  /*1670*/  MUFU.RCP R12, R11 ;  /* 0x0000000b000c7308 */ /* 0x000e240000001000 */
[----:B0-----:R-:W-:-:S04]  /*1680*/  FFMA R0, R11, R12, -1 ;  /* 0xbf8000000b007423 */ /* 0x001fc8000000000c */
[----:B------:R-:W-:-:S04]  /*1690*/  FADD.FTZ R9, -R0, -RZ ;  /* 0x800000ff00097221 */ /* 0x000fc80000010100 */
[----:B------:R-:W-:-:S07]  /*16a0*/  FFMA R12, R12, R9, R12 ;  /* 0x000000090c0c7223 */ /* 0x000fce000000000c */
.L_x_66:
[----:B------:R-:W-:Y:S05]  /*16b0*/  BSYNC.RECONVERGENT B3 ;  /* 0x0000000000037941 */ /* 0x000fea0003800200 */
.L_x_64:
        /* <DEDUP_REMOVED lines=11> */
.L_x_68:
[----:B------:R-:W0:Y:S02]  /*1770*/  MUFU.RCP R12, R11 ;  /* 0x0000000b000c7308 */ /* 0x000e240000001000 */
[----:B0-----:R-:W-:-:S04]  /*1780*/  FFMA R0, R11, R12, -1 ;  /* 0xbf8000000b007423 */ /* 0x001fc8000000000c */
[----:B------:R-:W-:-:S04]  /*1790*/  FADD.FTZ R9, -R0, -RZ ;  /* 0x800000ff00097221 */ /* 0x000fc80000010100 */
[----:B------:R-:W-:-:S07]  /*17a0*/  FFMA R12, R12, R9, R12 ;  /* 0x000000090c0c7223 */ /* 0x000fce000000000c */
.L_x_69:
[----:B------:R-:W-:Y:S05]  /*17b0*/  BSYNC.RECONVERGENT B3 ;  /* 0x0000000000037941 */ /* 0x000fea0003800200 */
.L_x_67:
        /* <DEDUP_REMOVED lines=11> */
.L_x_71:
[----:B------:R-:W0:Y:S02]  /*1870*/  MUFU.RCP R12, R11 ;  /* 0x0000000b000c7308 */ /* 0x000e240000001000 */
[----:B0-----:R-:W-:-:S04]  /*1880*/  FFMA R0, R11, R12, -1 ;  /* 0xbf8000000b007423 */ /* 0x001fc8000000000c */
[----:B------:R-:W-:-:S04]  /*1890*/  FADD.FTZ R9, -R0, -RZ ;  /* 0x800000ff00097221 */ /* 0x000fc80000010100 */
[----:B------:R-:W-:-:S07]  /*18a0*/  FFMA R12, R12, R9, R12 ;  /* 0x000000090c0c7223 */ /* 0x000fce000000000c */
.L_x_72:
[----:B------:R-:W-:Y:S05]  /*18b0*/  BSYNC.RECONVERGENT B3 ;  /* 0x0000000000037941 */ /* 0x000fea0003800200 */
.L_x_70:
        /* <DEDUP_REMOVED lines=11> */
.L_x_74:
[----:B------:R-:W0:Y:S02]  /*1970*/  MUFU.RCP R12, R11 ;  /* 0x0000000b000c7308 */ /* 0x000e240000001000 */
[----:B0-----:R-:W-:-:S04]  /*1980*/  FFMA R0, R11, R12, -1 ;  /* 0xbf8000000b007423 */ /* 0x001fc8000000000c */
[----:B------:R-:W-:-:S04]  /*1990*/  FADD.FTZ R9, -R0, -RZ ;  /* 0x800000ff00097221 */ /* 0x000fc80000010100 */
[----:B------:R-:W-:-:S07]  /*19a0*/  FFMA R12, R12, R9, R12 ;  /* 0x000000090c0c7223 */ /* 0x000fce000000000c */
.L_x_75:
[----:B------:R-:W-:Y:S05]  /*19b0*/  BSYNC.RECONVERGENT B3 ;  /* 0x0000000000037941 */ /* 0x000fea0003800200 */
.L_x_73:
        /* <DEDUP_REMOVED lines=11> */
.L_x_77:
[----:B------:R-:W0:Y:S02]  /*1a70*/  MUFU.RCP R12, R15 ;  /* 0x0000000f000c7308 */ /* 0x000e240000001000 */
[----:B0-----:R-:W-:-:S04]  /*1a80*/  FFMA R0, R15, R12, -1 ;  /* 0xbf8000000f007423 */ /* 0x001fc8000000000c */
[----:B------:R-:W-:-:S04]  /*1a90*/  FADD.FTZ R9, -R0, -RZ ;  /* 0x800000ff00097221 */ /* 0x000fc80000010100 */
[----:B------:R-:W-:-:S07]  /*1aa0*/  FFMA R12, R12, R9, R12 ;  /* 0x000000090c0c7223 */ /* 0x000fce000000000c */
.L_x_78:
[----:B------:R-:W-:Y:S05]  /*1ab0*/  BSYNC.RECONVERGENT B3 ;  /* 0x0000000000037941 */ /* 0x000fea0003800200 */
.L_x_76:
[----:B------:R-:W-:Y:S01]  /*1ac0*/  FADD R20, R8, R12 ;  /* 0x0000000c08147221 */ /* 0x000fe20000000000 */
[----:B------:R-:W-:-:S07]  /*1ad0*/  VIADD R6, R6, 0x8 ;  /* 0x0000000806067836 */ /* 0x000fce0000000000 */
.L_x_54:
[----:B------:R-:W-:Y:S05]  /*1ae0*/  BSYNC.RECONVERGENT B1 ;  /* 0x0000000000017941 */ /* 0x000fea0003800200 */
.L_x_53:
        /* <DEDUP_REMOVED lines=19> */
.L_x_82:
[----:B------:R-:W0:Y:S02]  /*1c20*/  MUFU.RCP R12, R11 ;  /* 0x0000000b000c7308 */ /* 0x000e240000001000 */
[----:B0-----:R-:W-:-:S04]  /*1c30*/  FFMA R0, R11, R12, -1 ;  /* 0xbf8000000b007423 */ /* 0x001fc8000000000c */
[----:B------:R-:W-:-:S04]  /*1c40*/  FADD.FTZ R9, -R0, -RZ ;  /* 0x800000ff00097221 */ /* 0x000fc80000010100 */
[----:B------:R-:W-:-:S07]  /*1c50*/  FFMA R12, R12, R9, R12 ;  /* 0x000000090c0c7223 */ /* 0x000fce000000000c */
.L_x_83:
[----:B------:R-:W-:Y:S05]  /*1c60*/  BSYNC.RECONVERGENT B3 ;  /* 0x0000000000037941 */ /* 0x000fea0003800200 */
.L_x_81:
        /* <DEDUP_REMOVED lines=11> */
.L_x_85:
[----:B------:R-:W0:Y:S02]  /*1d20*/  MUFU.RCP R12, R11 ;  /* 0x0000000b000c7308 */ /* 0x000e240000001000 */
[----:B0-----:R-:W-:-:S04]  /*1d30*/  FFMA R0, R11, R12, -1 ;  /* 0xbf8000000b007423 */ /* 0x001fc8000000000c */
[----:B------:R-:W-:-:S04]  /*1d40*/  FADD.FTZ R9, -R0, -RZ ;  /* 0x800000ff00097221 */ /* 0x000fc80000010100 */
[----:B------:R-:W-:-:S07]  /*1d50*/  FFMA R12, R12, R9, R12 ;  /* 0x000000090c0c7223 */ /* 0x000fce000000000c */
.L_x_86:
[----:B------:R-:W-:Y:S05]  /*1d60*/  BSYNC.RECONVERGENT B3 ;  /* 0x0000000000037941 */ /* 0x000fea0003800200 */
.L_x_84:
        /* <DEDUP_REMOVED lines=11> */
.L_x_88:
[----:B------:R-:W0:Y:S02]  /*1e20*/  MUFU.RCP R12, R11 ;  /* 0x0000000b000c7308 */ /* 0x000e240000001000 */
[----:B0-----:R-:W-:-:S04]  /*1e30*/  FFMA R0, R11, R12, -1 ;  /* 0xbf8000000b007423 */ /* 0x001fc8000000000c */
[----:B------:R-:W-:-:S04]  /*1e40*/  FADD.FTZ R9, -R0, -RZ ;  /* 0x800000ff00097221 */ /* 0x000fc80000010100 */
[----:B------:R-:W-:-:S07]  /*1e50*/  FFMA R12, R12, R9, R12 ;  /* 0x000000090c0c7223 */ /* 0x000fce000000000c */
.L_x_89:
[----:B------:R-:W-:Y:S05]  /*1e60*/  BSYNC.RECONVERGENT B3 ;  /* 0x0000000000037941 */ /* 0x000fea0003800200 */
.L_x_87:
        /* <DEDUP_REMOVED lines=11> */
.L_x_91:
[----:B------:R-:W0:Y:S02]  /*1f20*/  MUFU.RCP R12, R15 ;  /* 0x0000000f000c7308 */ /* 0x000e240000001000 */
[----:B0-----:R-:W-:-:S04]  /*1f30*/  FFMA R0, R15, R12, -1 ;  /* 0xbf8000000f007423 */ /* 0x001fc8000000000c */
[----:B------:R-:W-:-:S04]  /*1f40*/  FADD.FTZ R9, -R0, -RZ ;  /* 0x800000ff00097221 */ /* 0x000fc80000010100 */
[----:B------:R-:W-:-:S07]  /*1f50*/  FFMA R12, R12, R9, R12 ;  /* 0x000000090c0c7223 */ /* 0x000fce000000000c */
.L_x_92:
[----:B------:R-:W-:Y:S05]  /*1f60*/  BSYNC.RECONVERGENT B3 ;  /* 0x0000000000037941 */ /* 0x000fea0003800200 */
.L_x_90:
[----:B------:R-:W-:Y:S01]  /*1f70*/  FADD R20, R8, R12 ;  /* 0x0000000c08147221 */ /* 0x000fe20000000000 */
[----:B------:R-:W-:-:S07]  /*1f80*/  VIADD R6, R6, 0x4 ;  /* 0x0000000406067836 */ /* 0x000fce0000000000 */
.L_x_80:
[----:B------:R-:W-:Y:S05]  /*1f90*/  BSYNC.RECONVERGENT B1 ;  /* 0x0000000000017941 */ /* 0x000fea0003800200 */
.L_x_79:
[----:B------:R-:W-:-:S13]  /*1fa0*/  ISETP.NE.AND P0, PT, R7, RZ, PT ;  /* 0x000000ff0700720c */ /* 0x000fda0003f05270 */
[----:B------:R-:W-:Y:S05]  /*1fb0*/  @!P0 BRA `(.L_x_1) ;  /* 0x0000000000608947 */ /* 0x000fea0003800000 */
[----:B------:R-:W0:Y:S01]  /*1fc0*/  LDC.64 R8, c[0x0][0x388] ;  /* 0x0000e200ff087b82 */ /* 0x000e220000000a00 */
[----:B------:R-:W-:Y:S01]  /*1fd0*/  IADD3 R5, PT, PT, R5, R6, RZ ;  /* 0x0000000605057210 */ /* 0x000fe20007ffe0ff */
[----:B------:R-:W-:-:S07]  /*1fe0*/  IMAD.MOV R7, RZ, RZ, -R7 ;  /* 0x000000ffff077224 */ /* 0x000fce00078e0a07 */
.L_x_96:
[----:B0-----:R-:W-:-:S05]  /*1ff0*/  IMAD.WIDE R10, R5, 0x4, R8 ;  /* 0x00000004050a7825 */ /* 0x001fca00078e0208 */
[----:B------:R-:W2:Y:S01]  /*2000*/  LDG.E R13, desc[UR4][R10.64] ;  /* 0x000000040a0d7981 */ /* 0x000ea2000c1e1900 */
        /* <DEDUP_REMOVED lines=11> */
.L_x_94:
[----:B------:R-:W0:Y:S02]  /*20c0*/  MUFU.RCP R12, R13 ;  /* 0x0000000d000c7308 */ /* 0x000e240000001000 */
[----:B0-----:R-:W-:-:S04]  /*20d0*/  FFMA R0, R13, R12, -1 ;  /* 0xbf8000000d007423 */ /* 0x001fc8000000000c */
[----:B------:R-:W-:-:S04]  /*20e0*/  FADD.FTZ R11, -R0, -RZ ;  /* 0x800000ff000b7221 */ /* 0x000fc80000010100 */
[----:B------:R-:W-:-:S07]  /*20f0*/  FFMA R12, R12, R11, R12 ;  /* 0x0000000b0c0c7223 */ /* 0x000fce000000000c */
.L_x_95:
[----:B------:R-:W-:Y:S05]  /*2100*/  BSYNC.RECONVERGENT B1 ;  /* 0x0000000000017941 */ /* 0x000fea0003800200 */
.L_x_93:
[----:B------:R-:W-:Y:S01]  /*2110*/  FADD R20, R12, R20 ;  /* 0x000000140c147221 */ /* 0x000fe20000000000 */
[----:B------:R-:W-:Y:S01]  /*2120*/  VIADD R5, R5, 0x1 ;  /* 0x0000000105057836 */ /* 0x000fe20000000000 */
[----:B------:R-:W-:Y:S06]  /*2130*/  @P3 BRA `(.L_x_96) ;  /* 0xfffffffc00ac3947 */ /* 0x000fec000383ffff */
.L_x_1:
[----:B0-----:R-:W-:Y:S05]  /*2140*/  BSYNC.RECONVERGENT B2 ;  /* 0x0000000000027941 */ /* 0x001fea0003800200 */
.L_x_0:
[----:B------:R-:W0:Y:S01]  /*2150*/  LDCU UR6, c[0x0][0x380] ;  /* 0x00007000ff0677ac */ /* 0x000e220008000800 */
[----:B------:R-:W-:Y:S01]  /*2160*/  BSSY.RECONVERGENT B1, `(.L_x_97) ;  /* 0x000001b000017945 */ /* 0x000fe20003800200 */
[----:B0-----:R-:W-:-:S13]  /*2170*/  ISETP.GE.AND P0, PT, R4, UR6, PT ;  /* 0x0000000604007c0c */ /* 0x001fda000bf06270 */
[----:B------:R-:W-:Y:S05]  /*2180*/  @P0 BRA `(.L_x_98) ;  /* 0x0000000000600947 */ /* 0x000fea0003800000 */
[----:B------:R-:W-:Y:S01]  /*2190*/  ISETP.NE.AND P0, PT, R3, R4, PT ;  /* 0x000000040300720c */ /* 0x000fe20003f05270 */
[----:B------:R-:W-:-:S12]  /*21a0*/  BSSY.RECONVERGENT B2, `(.L_x_99) ;  /* 0x0000015000027945 */ /* 0x000fd80003800200 */
[----:B------:R-:W-:Y:S05]  /*21b0*/  @!P0 BRA `(.L_x_100) ;  /* 0x00000000004c8947 */ /* 0x000fea0003800000 */
[----:B------:R-:W0:Y:S01]  /*21c0*/  LDC.64 R6, c[0x0][0x388] ;  /* 0x0000e200ff067b82 */ /* 0x000e220000000a00 */
[----:B------:R-:W-:-:S04]  /*21d0*/  IMAD R5, R3, UR6, R4 ;  /* 0x0000000603057c24 */ /* 0x000fc8000f8e0204 */
[----:B0-----:R-:W-:-:S06]  /*21e0*/  IMAD.WIDE R6, R5, 0x4, R6 ;  /* 0x0000000405067825 */ /* 0x001fcc00078e0206 */
[----:B------:R-:W2:Y:S01]  /*21f0*/  LDG.E R7, desc[UR4][R6.64] ;  /* 0x0000000406077981 */ /* 0x000ea2000c1e1900 */
[----:B------:R-:W-:Y:S01]  /*2200*/  BSSY.RECONVERGENT B3, `(.L_x_101) ;  /* 0x000000d000037945 */ /* 0x000fe20003800200 */
        /* <DEDUP_REMOVED lines=8> */
.L_x_102:
[----:B------:R-:W0:Y:S02]  /*2290*/  MUFU.RCP R12, R7 ;  /* 0x00000007000c7308 */ /* 0x000e240000001000 */
[----:B0-----:R-:W-:-:S04]  /*22a0*/  FFMA R0, R7, R12, -1 ;  /* 0xbf80000007007423 */ /* 0x001fc8000000000c */
[----:B------:R-:W-:-:S04]  /*22b0*/  FADD.FTZ R5, -R0, -RZ ;  /* 0x800000ff00057221 */ /* 0x000fc80000010100 */
[----:B------:R-:W-:-:S07]  /*22c0*/  FFMA R12, R12, R5, R12 ;  /* 0x000000050c0c7223 */ /* 0x000fce000000000c */
.L_x_103:
[----:B------:R-:W-:Y:S05]  /*22d0*/  BSYNC.RECONVERGENT B3 ;  /* 0x0000000000037941 */ /* 0x000fea0003800200 */
.L_x_101:
[----:B------:R-:W-:-:S07]  /*22e0*/  FADD R20, R20, R12 ;  /* 0x0000000c14147221 */ /* 0x000fce0000000000 */
.L_x_100:
[----:B------:R-:W-:Y:S05]  /*22f0*/  BSYNC.RECONVERGENT B2 ;  /* 0x0000000000027941 */ /* 0x000fea0003800200 */
.L_x_99:
[----:B------:R-:W-:-:S07]  /*2300*/  VIADD R4, R4, 0x1 ;  /* 0x0000000104047836 */ /* 0x000fce0000000000 */
.L_x_98:
[----:B------:R-:W-:Y:S05]  /*2310*/  BSYNC.RECONVERGENT B1 ;  /* 0x0000000000017941 */ /* 0x000fea0003800200 */
.L_x_97:
[----:B------:R-:W0:Y:S01]  /*2320*/  LDCU UR6, c[0x0][0x380] ;  /* 0x00007000ff0677ac */ /* 0x000e220008000800 */
[----:B------:R-:W-:Y:S01]  /*2330*/  BSSY.RECONVERGENT B2, `(.L_x_104) ;  /* 0x0000209000027945 */ /* 0x000fe20003800200 */
[----:B0-----:R-:W-:-:S13]  /*2340*/  ISETP.GE.AND P0, PT, R4, UR6, PT ;  /* 0x0000000604007c0c */ /* 0x001fda000bf06270 */
[----:B------:R-:W-:Y:S05]  /*2350*/  @P0 BRA `(.L_x_105) ;  /* 0x0000002000180947 */ /* 0x000fea0003800000 */
[C---:B------:R-:W-:Y:S01]  /*2360*/  IADD3 R0, PT, PT, R4.reuse, -UR6, RZ ;  /* 0x8000000604007c10 */ /* 0x040fe2000fffe0ff */
[----:B------:R-:W-:Y:S01]  /*2370*/  BSSY.RECONVERGENT B1, `(.L_x_106) ;  /* 0x0000111000017945 */ /* 0x000fe20003800200 */
[----:B------:R-:W-:Y:S02]  /*2380*/  IADD3 R6, PT, PT, -R4, UR6, RZ ;  /* 0x0000000604067c10 */ /* 0x000fe4000fffe1ff */
[----:B------:R-:W-:Y:S02]  /*2390*/  ISETP.GT.U32.AND P0, PT, R0, -0x10, PT ;  /* 0xfffffff00000780c */ /* 0x000fe40003f04070 */
[----:B------:R-:W-:-:S11]  /*23a0*/  LOP3.LUT R5, R6, 0xf, RZ, 0xc0, !PT ;  /* 0x0000000f06057812 */ /* 0x000fd600078ec0ff */
[----:B------:R-:W-:Y:S05]  /*23b0*/  @P0 BRA `(.L_x_107) ;  /* 0x0000001000300947 */ /* 0x000fea0003800000 */
[----:B------:R-:W0:Y:S01]  /*23c0*/  LDC.64 R14, c[0x0][0x388] ;  /* 0x0000e200ff0e7b82 */ /* 0x000e220000000a00 */
[----:B------:R-:W-:Y:S01]  /*23d0*/  LOP3.LUT R8, R6, 0xfffffff0, RZ, 0xc0, !PT ;  /* 0xfffffff006087812 */ /* 0x000fe200078ec0ff */
[----:B------:R-:W-:-:S03]  /*23e0*/  IMAD R7, R3, UR6, R4 ;  /* 0x0000000603077c24 */ /* 0x000fc6000f8e0204 */
[----:B------:R-:W-:Y:S02]  /*23f0*/  IADD3 R8, PT, PT, -R8, RZ, RZ ;  /* 0x000000ff08087210 */ /* 0x000fe40007ffe1ff */
[----:B0-----:R-:W-:-:S05]  /*2400*/  IADD3 R14, P0, PT, R14, 0x20, RZ ;  /* 0x000000200e0e7810 */ /* 0x001fca0007f1e0ff */
[----:B------:R-:W-:-:S08]  /*2410*/  IMAD.X R15, RZ, RZ, R15, P0 ;  /* 0x000000ffff0f7224 */ /* 0x000fd000000e060f */
.L_x_156:
[----:B------:R-:W-:-:S05]  /*2420*/  IMAD.WIDE R16, R7, 0x4, R14 ;  /* 0x0000000407107825 */ /* 0x000fca00078e020e */
[----:B------:R-:W2:Y:S01]  /*2430*/  LDG.E R11, desc[UR4][R16.64+-0x20] ;  /* 0xffffe004100b7981 */ /* 0x000ea2000c1e1900 */
[----:B------:R-:W-:Y:S01]  /*2440*/  IADD3 R8, PT, PT, R8, 0x10, RZ ;  /* 0x0000001008087810 */ /* 0x000fe20007ffe0ff */
[----:B------:R-:W-:Y:S03]  /*2450*/  BSSY.RECONVERGENT B3, `(.L_x_108) ;  /* 0x000000e000037945 */ /* 0x000fe60003800200 */
[----:B------:R-:W-:Y:S02]  /*2460*/  ISETP.NE.AND P3, PT, R8, RZ, PT ;  /* 0x000000ff0800720c */ /* 0x000fe40003f65270 */
[----:B--2---:R-:W-:-:S04]  /*2470*/  IADD3 R0, PT, PT, R11, 0x1800000, RZ ;  /* 0x018000000b007810 */ /* 0x004fc80007ffe0ff */
[----:B------:R-:W-:-:S04]  /*2480*/  LOP3.LUT R0, R0, 0x7f800000, RZ, 0xc0, !PT ;  /* 0x7f80000000007812 */ /* 0x000fc800078ec0ff */
[----:B------:R-:W-:-:S13]  /*2490*/  ISETP.GT.U32.AND P0, PT, R0, 0x1ffffff, PT ;  /* 0x01ffffff0000780c */ /* 0x000fda0003f04070 */
[----:B------:R-:W-:Y:S05]  /*24a0*/  @P0 BRA `(.L_x_109) ;  /* 0x0000000000100947 */ /* 0x000fea0003800000 */
[----:B------:R-:W-:Y:S01]  /*24b0*/  IMAD.MOV.U32 R0, RZ, RZ, R11 ;  /* 0x000000ffff007224 */ /* 0x000fe200078e000b */
[----:B------:R-:W-:-:S07]  /*24c0*/  MOV R2, 0x24e0 ;  /* 0x000024e000027802 */ /* 0x000fce0000000f00 */
[----:B------:R-:W-:Y:S05]  /*24d0*/  CALL.REL.NOINC `($__internal_0_$__cuda_sm20_rcp_rn_f32_slowpath) ;  /* 0x0000001c00cc7944 */ /* 0x000fea0003c00000 */
[----:B------:R-:W-:Y:S05]  /*24e0*/  BRA `(.L_x_110) ;  /* 0x0000000000107947 */ /* 0x000fea0003800000 */
.L_x_109:
[----:B------:R-:W0:Y:S02]  /*24f0*/  MUFU.RCP R12, R11 ;  /* 0x0000000b000c7308 */ /* 0x000e240000001000 */
[----:B0-----:R-:W-:-:S04]  /*2500*/  FFMA R0, R11, R12, -1 ;  /* 0xbf8000000b007423 */ /* 0x001fc8000000000c */
[----:B------:R-:W-:-:S04]  /*2510*/  FADD.FTZ R9, -R0, -RZ ;  /* 0x800000ff00097221 */ /* 0x000fc80000010100 */
[----:B------:R-:W-:-:S07]  /*2520*/  FFMA R12, R12, R9, R12 ;  /* 0x000000090c0c7223 */ /* 0x000fce000000000c */
.L_x_110:
[----:B------:R-:W-:Y:S05]  /*2530*/  BSYNC.RECONVERGENT B3 ;  /* 0x0000000000037941 */ /* 0x000fea0003800200 */
.L_x_108:
[----:B------:R-:W2:Y:S01]  /*2540*/  LDG.E R13, desc[UR4][R16.64+-0x1c] ;  /* 0xffffe404100d7981 */ /* 0x000ea2000c1e1900 */
[----:B------:R-:W-:Y:S01]  /*2550*/  BSSY.RECONVERGENT B3, `(.L_x_111) ;  /* 0x000000e000037945 */ /* 0x000fe20003800200 */
[----:B------:R-:W-:Y:S01]  /*2560*/  FADD R9, R12, R20 ;  /* 0x000000140c097221 */ /* 0x000fe20000000000 */
        /* <DEDUP_REMOVED lines=8> */
.L_x_112:
[----:B------:R-:W0:Y:S02]  /*25f0*/  MUFU.RCP R12, R13 ;  /* 0x0000000d000c7308 */ /* 0x000e240000001000 */
[----:B0-----:R-:W-:-:S04]  /*2600*/  FFMA R0, R13, R12, -1 ;  /* 0xbf8000000d007423 */ /* 0x001fc8000000000c */
[----:B------:R-:W-:-:S04]  /*2610*/  FADD.FTZ R11, -R0, -RZ ;  /* 0x800000ff000b7221 */ /* 0x000fc80000010100 */
[----:B------:R-:W-:-:S07]  /*2620*/  FFMA R12, R12, R11, R12 ;  /* 0x0000000b0c0c7223 */ /* 0x000fce000000000c */
.L_x_113:
[----:B------:R-:W-:Y:S05]  /*2630*/  BSYNC.RECONVERGENT B3 ;  /* 0x0000000000037941 */ /* 0x000fea0003800200 */
.L_x_111:
        /* <DEDUP_REMOVED lines=11> */
.L_x_115:
[----:B------:R-:W0:Y:S02]  /*26f0*/  MUFU.RCP R12, R13 ;  /* 0x0000000d000c7308 */ /* 0x000e240000001000 */
[----:B0-----:R-:W-:-:S04]  /*2700*/  FFMA R0, R13, R12, -1 ;  /* 0xbf8000000d007423 */ /* 0x001fc8000000000c */
[----:B------:R-:W-:-:S04]  /*2710*/  FADD.FTZ R11, -R0, -RZ ;  /* 0x800000ff000b7221 */ /* 0x000fc80000010100 */
[----:B------:R-:W-:-:S07]  /*2720*/  FFMA R12, R12, R11, R12 ;  /* 0x0000000b0c0c7223 */ /* 0x000fce000000000c */
.L_x_116:
[----:B------:R-:W-:Y:S05]  /*2730*/  BSYNC.RECONVERGENT B3 ;  /* 0x0000000000037941 */ /* 0x000fea0003800200 */
.L_x_114:
[----:B------:R-:W2:Y:S01]  /*2740*/  LDG.E R13, desc[UR4][R16.64+-0x14] ;  /* 0xffffec04100d7981 */ /* 0x000ea2000c1e1900 */
[----:B------:R-:W-:Y:S01]  /*2750*/  BSSY.RECONVERGENT B3, `(.L_x_117) ;  /* 0x000000e000037945 */ /* 0x000fe20003800200 */
[----:B------:R-:W-:Y:S01]  /*2760*/  FADD R9, R9, R12 ;  /* 0x0000000c09097221 */ /* 0x000fe20000000000 */
        /* <DEDUP_REMOVED lines=8> */
.L_x_118:
[----:B------:R-:W0:Y:S02]  /*27f0*/  MUFU.RCP R12, R13 ;  /* 0x0000000d000c7308 */ /* 0x000e240000001000 */
[----:B0-----:R-:W-:-:S04]  /*2800*/  FFMA R0, R13, R12, -1 ;  /* 0xbf8000000d007423 */ /* 0x001fc8000000000c */
[----:B------:R-:W-:-:S04]  /*2810*/  FADD.FTZ R11, -R0, -RZ ;  /* 0x800000ff000b7221 */ /* 0x000fc80000010100 */
[----:B------:R-:W-:-:S07]  /*2820*/  FFMA R12, R12, R11, R12 ;  /* 0x0000000b0c0c7223 */ /* 0x000fce000000000c */
.L_x_119:
[----:B------:R-:W-:Y:S05]  /*2830*/  BSYNC.RECONVERGENT B3 ;  /* 0x0000000000037941 */ /* 0x000fea0003800200 */
.L_x_117:
        /* <DEDUP_REMOVED lines=11> */
.L_x_121:
[----:B------:R-:W0:Y:S02]  /*28f0*/  MUFU.RCP R12, R13 ;  /* 0x0000000d000c7308 */ /* 0x000e240000001000 */
[----:B0-----:R-:W-:-:S04]  /*2900*/  FFMA R0, R13, R12, -1 ;  /* 0xbf8000000d007423 */ /* 0x001fc8000000000c */
[----:B------:R-:W-:-:S04]  /*2910*/  FADD.FTZ R11, -R0, -RZ ;  /* 0x800000ff000b7221 */ /* 0x000fc80000010100 */
[----:B------:R-:W-:-:S07]  /*2920*/  FFMA R12, R12, R11, R12 ;  /* 0x0000000b0c0c7223 */ /* 0x000fce000000000c */
.L_x_122:
[----:B------:R-:W-:Y:S05]  /*2930*/  BSYNC.RECONVERGENT B3 ;  /* 0x0000000000037941 */ /* 0x000fea0003800200 */
.L_x_120:
        /* <DEDUP_REMOVED lines=11> */
.L_x_124:
[----:B------:R-:W0:Y:S02]  /*29f0*/  MUFU.RCP R12, R13 ;  /* 0x0000000d000c7308 */ /* 0x000e240000001000 */
[----:B0-----:R-:W-:-:S04]  /*2a00*/  FFMA R0, R13, R12, -1 ;  /* 0xbf8000000d007423 */ /* 0x001fc8000000000c */
[----:B------:R-:W-:-:S04]  /*2a10*/  FADD.FTZ R11, -R0, -RZ ;  /* 0x800000ff000b7221 */ /* 0x000fc80000010100 */
[----:B------:R-:W-:-:S07]  /*2a20*/  FFMA R12, R12, R11, R12 ;  /* 0x0000000b0c0c7223 */ /* 0x000fce000000000c */
.L_x_125:
[----:B------:R-:W-:Y:S05]  /*2a30*/  BSYNC.RECONVERGENT B3 ;  /* 0x0000000000037941 */ /* 0x000fea0003800200 */
.L_x_123:
        /* <DEDUP_REMOVED lines=11> */
.L_x_127:
[----:B------:R-:W0:Y:S02]  /*2af0*/  MUFU.RCP R12, R13 ;  /* 0x0000000d000c7308 */ /* 0x000e240000001000 */
[----:B0-----:R-:W-:-:S04]  /*2b00*/  FFMA R0, R13, R12, -1 ;  /* 0xbf8000000d007423 */ /* 0x001fc8000000000c */
[----:B------:R-:W-:-:S04]  /*2b10*/  FADD.FTZ R11, -R0, -RZ ;  /* 0x800000ff000b7221 */ /* 0x000fc80000010100 */
[----:B------:R-:W-:-:S07]  /*2b20*/  FFMA R12, R12, R11, R12 ;  /* 0x0000000b0c0c7223 */ /* 0x000fce000000000c */
.L_x_128:
[----:B------:R-:W-:Y:S05]  /*2b30*/  BSYNC.RECONVERGENT B3 ;  /* 0x0000000000037941 */ /* 0x000fea0003800200 */
.L_x_126:
        /* <DEDUP_REMOVED lines=11> */
.L_x_130:
[----:B------:R-:W0:Y:S02]  /*2bf0*/  MUFU.RCP R12, R13 ;  /* 0x0000000d000c7308 */ /* 0x000e240000001000 */
[----:B0-----:R-:W-:-:S04]  /*2c00*/  FFMA R0, R13, R12, -1 ;  /* 0xbf8000000d007423 */ /* 0x001fc8000000000c */
[----:B------:R-:W-:-:S04]  /*2c10*/  FADD.FTZ R11, -R0, -RZ ;  /* 0x800000ff000b7221 */ /* 0x000fc80000010100 */
[----:B------:R-:W-:-:S07]  /*2c20*/  FFMA R12, R12, R11, R12 ;  /* 0x0000000b0c0c7223 */ /* 0x000fce000000000c */
.L_x_131:
[----:B------:R-:W-:Y:S05]  /*2c30*/  BSYNC.RECONVERGENT B3 ;  /* 0x0000000000037941 */ /* 0x000fea0003800200 */
.L_x_129:
        /* <DEDUP_REMOVED lines=11> */
.L_x_133:
[----:B------:R-:W0:Y:S02]  /*2cf0*/  MUFU.RCP R12, R13 ;  /* 0x0000000d000c7308 */ /* 0x000e240000001000 */
[----:B0-----:R-:W-:-:S04]  /*2d00*/  FFMA R0, R13, R12, -1 ;  /* 0xbf8000000d007423 */ /* 0x001fc8000000000c */
[----:B------:R-:W-:-:S04]  /*2d10*/  FADD.FTZ R11, -R0, -RZ ;  /* 0x800000ff000b7221 */ /* 0x000fc80000010100 */
[----:B------:R-:W-:-:S07]  /*2d20*/  FFMA R12, R12, R11, R12 ;  /* 0x0000000b0c0c7223 */ /* 0x000fce000000000c */
.L_x_134:
[----:B------:R-:W-:Y:S05]  /*2d30*/  BSYNC.RECONVERGENT B3 ;  /* 0x0000000000037941 */ /* 0x000fea0003800200 */
.L_x_132:
        /* <DEDUP_REMOVED lines=11> */
.L_x_136:
[----:B------:R-:W0:Y:S02]  /*2df0*/  MUFU.RCP R12, R13 ;  /* 0x0000000d000c7308 */ /* 0x000e240000001000 */
[----:B0-----:R-:W-:-:S04]  /*2e00*/  FFMA R0, R13, R12, -1 ;  /* 0xbf8000000d007423 */ /* 0x001fc8000000000c */
[----:B------:R-:W-:-:S04]  /*2e10*/  FADD.FTZ R11, -R0, -RZ ;  /* 0x800000ff000b7221 */ /* 0x000fc80000010100 */
[----:B------:R-:W-:-:S07]  /*2e20*/  FFMA R12, R12, R11, R12 ;  /* 0x0000000b0c0c7223 */ /* 0x000fce000000000c */
.L_x_137:
[----:B------:R-:W-:Y:S05]  /*2e30*/  BSYNC.RECONVERGENT B3 ;  /* 0x0000000000037941 */ /* 0x000fea0003800200 */
.L_x_135:
        /* <DEDUP_REMOVED lines=11> */
.L_x_139:
[----:B------:R-:W0:Y:S02]  /*2ef0*/  MUFU.RCP R12, R13 ;  /* 0x0000000d000c7308 */ /* 0x000e240000001000 */
[----:B0-----:R-:W-:-:S04]  /*2f00*/  FFMA R0, R13, R12, -1 ;  /* 0xbf8000000d007423 */ /* 0x001fc8000000000c */
[----:B------:R-:W-:-:S04]  /*2f10*/  FADD.FTZ R11, -R0, -RZ ;  /* 0x800000ff000b7221 */ /* 0x000fc80000010100 */
[----:B------:R-:W-:-:S07]  /*2f20*/  FFMA R12, R12, R11, R12 ;  /* 0x0000000b0c0c7223 */ /* 0x000fce000000000c */
.L_x_140:
[----:B------:R-:W-:Y:S05]  /*2f30*/  BSYNC.RECONVERGENT B3 ;  /* 0x0000000000037941 */ /* 0x000fea0003800200 */
.L_x_138:
        /* <DEDUP_REMOVED lines=11> */
.L_x_142:
[----:B------:R-:W0:Y:S02]  /*2ff0*/  MUFU.RCP R12, R13 ;  /* 0x0000000d000c7308 */ /* 0x000e240000001000 */
[----:B0-----:R-:W-:-:S04]  /*3000*/  FFMA R0, R13, R12, -1 ;  /* 0xbf8000000d007423 */ /* 0x001fc8000000000c */
[----:B------:R-:W-:-:S04]  /*3010*/  FADD.FTZ R11, -R0, -RZ ;  /* 0x800000ff000b7221 */ /* 0x000fc80000010100 */
[----:B------:R-:W-:-:S07]  /*3020*/  FFMA R12, R12, R11, R12 ;  /* 0x0000000b0c0c7223 */ /* 0x000fce000000000c */
.L_x_143:
[----:B------:R-:W-:Y:S05]  /*3030*/  BSYNC.RECONVERGENT B3 ;  /* 0x0000000000037941 */ /* 0x000fea0003800200 */
.L_x_141:
        /* <DEDUP_REMOVED lines=11> */
.L_x_145:
[----:B------:R-:W0:Y:S02]  /*30f0*/  MUFU.RCP R12, R13 ;  /* 0x0000000d000c7308 */ /* 0x000e240000001000 */
[----:B0-----:R-:W-:-:S04]  /*3100*/  FFMA R0, R13, R12, -1 ;  /* 0xbf8000000d007423 */ /* 0x001fc8000000000c */
[----:B------:R-:W-:-:S04]  /*3110*/  FADD.FTZ R11, -R0, -RZ ;  /* 0x800000ff000b7221 */ /* 0x000fc80000010100 */
[----:B------:R-:W-:-:S07]  /*3120*/  FFMA R12, R12, R11, R12 ;  /* 0x0000000b0c0c7223 */ /* 0x000fce000000000c */
.L_x_146:
[----:B------:R-:W-:Y:S05]  /*3130*/  BSYNC.RECONVERGENT B3 ;  /* 0x0000000000037941 */ /* 0x000fea0003800200 */
.L_x_144:
        /* <DEDUP_REMOVED lines=11> */
.L_x_148:
[----:B------:R-:W0:Y:S02]  /*31f0*/  MUFU.RCP R12, R13 ;  /* 0x0000000d000c7308 */ /* 0x000e240000001000 */
[----:B0-----:R-:W-:-:S04]  /*3200*/  FFMA R0, R13, R12, -1 ;  /* 0xbf8000000d007423 */ /* 0x001fc8000000000c */
[----:B------:R-:W-:-:S04]  /*3210*/  FADD.FTZ R11, -R0, -RZ ;  /* 0x800000ff000b7221 */ /* 0x000fc80000010100 */
[----:B------:R-:W-:-:S07]  /*3220*/  FFMA R12, R12, R11, R12 ;  /* 0x0000000b0c0c7223 */ /* 0x000fce000000000c */
.L_x_149:
[----:B------:R-:W-:Y:S05]  /*3230*/  BSYNC.RECONVERGENT B3 ;  /* 0x0000000000037941 */ /* 0x000fea0003800200 */
.L_x_147:
        /* <DEDUP_REMOVED lines=11> */
.L_x_151:
[----:B------:R-:W0:Y:S02]  /*32f0*/  MUFU.RCP R12, R13 ;  /* 0x0000000d000c7308 */ /* 0x000e240000001000 */
[----:B0-----:R-:W-:-:S04]  /*3300*/  FFMA R0, R13, R12, -1 ;  /* 0xbf8000000d007423 */ /* 0x001fc8000000000c */
[----:B------:R-:W-:-:S04]  /*3310*/  FADD.FTZ R11, -R0, -RZ ;  /* 0x800000ff000b7221 */ /* 0x000fc80000010100 */
[----:B------:R-:W-:-:S07]  /*3320*/  FFMA R12, R12, R11, R12 ;  /* 0x0000000b0c0c7223 */ /* 0x000fce000000000c */
.L_x_152:
[----:B------:R-:W-:Y:S05]  /*3330*/  BSYNC.RECONVERGENT B3 ;  /* 0x0000000000037941 */ /* 0x000fea0003800200 */
.L_x_150:
        /* <DEDUP_REMOVED lines=11> */
.L_x_154:
[----:B------:R-:W0:Y:S02]  /*33f0*/  MUFU.RCP R12, R17 ;  /* 0x00000011000c7308 */ /* 0x000e240000001000 */
[----:B0-----:R-:W-:-:S04]  /*3400*/  FFMA R0, R17, R12, -1 ;  /* 0xbf80000011007423 */ /* 0x001fc8000000000c */
[----:B------:R-:W-:-:S04]  /*3410*/  FADD.FTZ R11, -R0, -RZ ;  /* 0x800000ff000b7221 */ /* 0x000fc80000010100 */
[----:B------:R-:W-:-:S07]  /*3420*/  FFMA R12, R12, R11, R12 ;  /* 0x0000000b0c0c7223 */ /* 0x000fce000000000c */
.L_x_155:
[----:B------:R-:W-:Y:S05]  /*3430*/  BSYNC.RECONVERGENT B3 ;  /* 0x0000000000037941 */ /* 0x000fea0003800200 */
.L_x_153:
[----:B------:R-:W-:Y:S01]  /*3440*/  FADD R20, R9, R12 ;  /* 0x0000000c09147221 */ /* 0x000fe20000000000 */
[----:B------:R-:W-:Y:S02]  /*3450*/  IADD3 R4, PT, PT, R4, 0x10, RZ ;  /* 0x0000001004047810 */ /* 0x000fe40007ffe0ff */
[----:B------:R-:W-:Y:S01]  /*3460*/  IADD3 R7, PT, PT, R7, 0x10, RZ ;  /* 0x0000001007077810 */ /* 0x000fe20007ffe0ff */
[----:B------:R-:W-:Y:S06]  /*3470*/  @P3 BRA `(.L_x_156) ;  /* 0xffffffec00e83947 */ /* 0x000fec000383ffff */
.L_x_107:
[----:B------:R-:W-:Y:S05]  /*3480*/  BSYNC.RECONVERGENT B1 ;  /* 0x0000000000017941 */ /* 0x000fea0003800200 */
.L_x_106:
[----:B------:R-:W-:-:S13]  /*3490*/  ISETP.NE.AND P0, PT, R5, RZ, PT ;  /* 0x000000ff0500720c */ /* 0x000fda0003f05270 */
[----:B------:R-:W-:Y:S05]  /*34a0*/  @!P0 BRA `(.L_x_105) ;  /* 0x0000000c00c48947 */ /* 0x000fea0003800000 */
[----:B------:R-:W-:Y:S01]  /*34b0*/  ISETP.GE.U32.AND P0, PT, R5, 0x8, PT ;  /* 0x000000080500780c */ /* 0x000fe20003f06070 */
[----:B------:R-:W-:Y:S01]  /*34c0*/  BSSY.RECONVERGENT B1, `(.L_x_157) ;  /* 0x0000088000017945 */ /* 0x000fe20003800200 */
[----:B------:R-:W-:-:S11]  /*34d0*/  LOP3.LUT R5, R6, 0x7, RZ, 0xc0, !PT ;  /* 0x0000000706057812 */ /* 0x000fd600078ec0ff */
[----:B------:R-:W-:Y:S05]  /*34e0*/  @!P0 BRA `(.L_x_158) ;  /* 0x0000000800148947 */ /* 0x000fea0003800000 */
[----:B------:R-:W0:Y:S01]  /*34f0*/  LDC.64 R8, c[0x0][0x388] ;  /* 0x0000e200ff087b82 */ /* 0x000e220000000a00 */
[----:B------:R-:W1:Y:S02]  /*3500*/  LDCU UR7, c[0x0][0x380] ;  /* 0x00007000ff0777ac */ /* 0x000e640008000800 */
[----:B-1----:R-:W-:-:S04]  /*3510*/  IMAD R7, R3, UR7, R4 ;  /* 0x0000000703077c24 */ /* 0x002fc8000f8e0204 */
        /* <DEDUP_REMOVED lines=11> */
.L_x_160:
[----:B------:R-:W0:Y:S02]  /*35d0*/  MUFU.RCP R12, R11 ;  /* 0x0000000b000c7308 */ /* 0x000e240000001000 */
[----:B0-----:R-:W-:-:S04]  /*35e0*/  FFMA R0, R11, R12, -1 ;  /* 0xbf8000000b007423 */ /* 0x001fc8000000000c */
[----:B------:R-:W-:-:S04]  /*35f0*/  FADD.FTZ R7, -R0, -RZ ;  /* 0x800000ff00077221 */ /* 0x000fc80000010100 */
[----:B------:R-:W-:-:S07]  /*3600*/  FFMA R12, R12, R7, R12 ;  /* 0x000000070c0c7223 */ /* 0x000fce000000000c */
.L_x_161:
[----:B------:R-:W-:Y:S05]  /*3610*/  BSYNC.RECONVERGENT B3 ;  /* 0x0000000000037941 */ /* 0x000fea0003800200 */
.L_x_159:
        /* <DEDUP_REMOVED lines=11> */
.L_x_163:
[----:B------:R-:W0:Y:S02]  /*36d0*/  MUFU.RCP R12, R13 ;  /* 0x0000000d000c7308 */ /* 0x000e240000001000 */
[----:B0-----:R-:W-:-:S04]  /*36e0*/  FFMA R0, R13, R12, -1 ;  /* 0xbf8000000d007423 */ /* 0x001fc8000000000c */
[----:B------:R-:W-:-:S04]  /*36f0*/  FADD.FTZ R11, -R0, -RZ ;  /* 0x800000ff000b7221 */ /* 0x000fc80000010100 */
[----:B------:R-:W-:-:S07]  /*3700*/  FFMA R12, R12, R11, R12 ;  /* 0x0000000b0c0c7223 */ /* 0x000fce000000000c */
.L_x_164:
[----:B------:R-:W-:Y:S05]  /*3710*/  BSYNC.RECONVERGENT B3 ;  /* 0x0000000000037941 */ /* 0x000fea0003800200 */
.L_x_162:
        /* <DEDUP_REMOVED lines=11> */
.L_x_166:
[----:B------:R-:W0:Y:S02]  /*37d0*/  MUFU.RCP R12, R13 ;  /* 0x0000000d000c7308 */ /* 0x000e240000001000 */
[----:B0-----:R-:W-:-:S04]  /*37e0*/  FFMA R0, R13, R12, -1 ;  /* 0xbf8000000d007423 */ /* 0x001fc8000000000c */
[----:B------:R-:W-:-:S04]  /*37f0*/  FADD.FTZ R11, -R0, -RZ ;  /* 0x800000ff000b7221 */ /* 0x000fc80000010100 */
[----:B------:R-:W-:-:S07]  /*3800*/  FFMA R12, R12, R11, R12 ;  /* 0x0000000b0c0c7223 */ /* 0x000fce000000000c */
.L_x_167:
[----:B------:R-:W-:Y:S05]  /*3810*/  BSYNC.RECONVERGENT B3 ;  /* 0x0000000000037941 */ /* 0x000fea0003800200 */
.L_x_165:
        /* <DEDUP_REMOVED lines=11> */
.L_x_169:
[----:B------:R-:W0:Y:S02]  /*38d0*/  MUFU.RCP R12, R13 ;  /* 0x0000000d000c7308 */ /* 0x000e240000001000 */
[----:B0-----:R-:W-:-:S04]  /*38e0*/  FFMA R0, R13, R12, -1 ;  /* 0xbf8000000d007423 */ /* 0x001fc8000000000c */
[----:B------:R-:W-:-:S04]  /*38f0*/  FADD.FTZ R11, -R0, -RZ ;  /* 0x800000ff000b7221 */ /* 0x000fc80000010100 */
[----:B------:R-:W-:-:S07]  /*3900*/  FFMA R12, R12, R11, R12 ;  /* 0x0000000b0c0c7223 */ /* 0x000fce000000000c */
.L_x_170:
[----:B------:R-:W-:Y:S05]  /*3910*/  BSYNC.RECONVERGENT B3 ;  /* 0x0000000000037941 */ /* 0x000fea0003800200 */
.L_x_168:
        /* <DEDUP_REMOVED lines=11> */
.L_x_172:
[----:B------:R-:W0:Y:S02]  /*39d0*/  MUFU.RCP R12, R13 ;  /* 0x0000000d000c7308 */ /* 0x000e240000001000 */
[----:B0-----:R-:W-:-:S04]  /*39e0*/  FFMA R0, R13, R12, -1 ;  /* 0xbf8000000d007423 */ /* 0x001fc8000000000c */
[----:B------:R-:W-:-:S04]  /*39f0*/  FADD.FTZ R11, -R0, -RZ ;  /* 0x800000ff000b7221 */ /* 0x000fc80000010100 */
[----:B------:R-:W-:-:S07]  /*3a00*/  FFMA R12, R12, R11, R12 ;  /* 0x0000000b0c0c7223 */ /* 0x000fce000000000c */
.L_x_173:
[----:B------:R-:W-:Y:S05]  /*3a10*/  BSYNC.RECONVERGENT B3 ;  /* 0x0000000000037941 */ /* 0x000fea0003800200 */
.L_x_171:
        /* <DEDUP_REMOVED lines=11> */
.L_x_175:
[----:B------:R-:W0:Y:S02]  /*3ad0*/  MUFU.RCP R12, R13 ;  /* 0x0000000d000c7308 */ /* 0x000e240000001000 */
[----:B0-----:R-:W-:-:S04]  /*3ae0*/  FFMA R0, R13, R12, -1 ;  /* 0xbf8000000d007423 */ /* 0x001fc8000000000c */
[----:B------:R-:W-:-:S04]  /*3af0*/  FADD.FTZ R11, -R0, -RZ ;  /* 0x800000ff000b7221 */ /* 0x000fc80000010100 */
[----:B------:R-:W-:-:S07]  /*3b00*/  FFMA R12, R12, R11, R12 ;  /* 0x0000000b0c0c7223 */ /* 0x000fce000000000c */
.L_x_176:
[----:B------:R-:W-:Y:S05]  /*3b10*/  BSYNC.RECONVERGENT B3 ;  /* 0x0000000000037941 */ /* 0x000fea0003800200 */
.L_x_174:
        /* <DEDUP_REMOVED lines=11> */
.L_x_178:
[----:B------:R-:W0:Y:S02]  /*3bd0*/  MUFU.RCP R12, R13 ;  /* 0x0000000d000c7308 */ /* 0x000e240000001000 */
[----:B0-----:R-:W-:-:S04]  /*3be0*/  FFMA R0, R13, R12, -1 ;  /* 0xbf8000000d007423 */ /* 0x001fc8000000000c */
[----:B------:R-:W-:-:S04]  /*3bf0*/  FADD.FTZ R11, -R0, -RZ ;  /* 0x800000ff000b7221 */ /* 0x000fc80000010100 */
[----:B------:R-:W-:-:S07]  /*3c00*/  FFMA R12, R12, R11, R12 ;  /* 0x0000000b0c0c7223 */ /* 0x000fce000000000c */
.L_x_179:
[----:B------:R-:W-:Y:S05]  /*3c10*/  BSYNC.RECONVERGENT B3 ;  /* 0x0000000000037941 */ /* 0x000fea0003800200 */
.L_x_177:
        /* <DEDUP_REMOVED lines=11> */
.L_x_181:
[----:B------:R-:W0:Y:S02]  /*3cd0*/  MUFU.RCP R12, R11 ;  /* 0x0000000b000c7308 */ /* 0x000e240000001000 */
[----:B0-----:R-:W-:-:S04]  /*3ce0*/  FFMA R0, R11, R12, -1 ;  /* 0xbf8000000b007423 */ /* 0x001fc8000000000c */
[----:B------:R-:W-:-:S04]  /*3cf0*/  FADD.FTZ R9, -R0, -RZ ;  /* 0x800000ff00097221 */ /* 0x000fc80000010100 */
[----:B------:R-:W-:-:S07]  /*3d00*/  FFMA R12, R12, R9, R12 ;  /* 0x000000090c0c7223 */ /* 0x000fce000000000c */
.L_x_182:
[----:B------:R-:W-:Y:S05]  /*3d10*/  BSYNC.RECONVERGENT B3 ;  /* 0x0000000000037941 */ /* 0x000fea0003800200 */
.L_x_180:
[----:B------:R-:W-:Y:S01]  /*3d20*/  FADD R20, R7, R12 ;  /* 0x0000000c07147221 */ /* 0x000fe20000000000 */
[----:B------:R-:W-:-:S07]  /*3d30*/  IADD3 R4, PT, PT, R4, 0x8, RZ ;  /* 0x0000000804047810 */ /* 0x000fce0007ffe0ff */
.L_x_158:
[----:B------:R-:W-:Y:S05]  /*3d40*/  BSYNC.RECONVERGENT B1 ;  /* 0x0000000000017941 */ /* 0x000fea0003800200 */
.L_x_157:
        /* <DEDUP_REMOVED lines=20> */
.L_x_186:
[----:B------:R-:W0:Y:S02]  /*3e90*/  MUFU.RCP R12, R7 ;  /* 0x00000007000c7308 */ /* 0x000e240000001000 */
[----:B0-----:R-:W-:-:S04]  /*3ea0*/  FFMA R0, R7, R12, -1 ;  /* 0xbf80000007007423 */ /* 0x001fc8000000000c */
[----:B------:R-:W-:-:S04]  /*3eb0*/  FADD.FTZ R5, -R0, -RZ ;  /* 0x800000ff00057221 */ /* 0x000fc80000010100 */
[----:B------:R-:W-:-:S07]  /*3ec0*/  FFMA R12, R12, R5, R12 ;  /* 0x000000050c0c7223 */ /* 0x000fce000000000c */
.L_x_187:
[----:B------:R-:W-:Y:S05]  /*3ed0*/  BSYNC.RECONVERGENT B3 ;  /* 0x0000000000037941 */ /* 0x000fea0003800200 */
.L_x_185:
        /* <DEDUP_REMOVED lines=11> */
.L_x_189:
[----:B------:R-:W0:Y:S02]  /*3f90*/  MUFU.RCP R12, R11 ;  /* 0x0000000b000c7308 */ /* 0x000e240000001000 */
[----:B0-----:R-:W-:-:S04]  /*3fa0*/  FFMA R0, R11, R12, -1 ;  /* 0xbf8000000b007423 */ /* 0x001fc8000000000c */
[----:B------:R-:W-:-:S04]  /*3fb0*/  FADD.FTZ R7, -R0, -RZ ;  /* 0x800000ff00077221 */ /* 0x000fc80000010100 */
[----:B------:R-:W-:-:S07]  /*3fc0*/  FFMA R12, R12, R7, R12 ;  /* 0x000000070c0c7223 */ /* 0x000fce000000000c */
.L_x_190:
[----:B------:R-:W-:Y:S05]  /*3fd0*/  BSYNC.RECONVERGENT B3 ;  /* 0x0000000000037941 */ /* 0x000fea0003800200 */
.L_x_188:
        /* <DEDUP_REMOVED lines=11> */
.L_x_192:
[----:B------:R-:W0:Y:S02]  /*4090*/  MUFU.RCP R12, R11 ;  /* 0x0000000b000c7308 */ /* 0x000e240000001000 */
[----:B0-----:R-:W-:-:S04]  /*40a0*/  FFMA R0, R11, R12, -1 ;  /* 0xbf8000000b007423 */ /* 0x001fc8000000000c */
[----:B------:R-:W-:-:S04]  /*40b0*/  FADD.FTZ R7, -R0, -RZ ;  /* 0x800000ff00077221 */ /* 0x000fc80000010100 */
[----:B------:R-:W-:-:S07]  /*40c0*/  FFMA R12, R12, R7, R12 ;  /* 0x000000070c0c7223 */ /* 0x000fce000000000c */
.L_x_193:
[----:B------:R-:W-:Y:S05]  /*40d0*/  BSYNC.RECONVERGENT B3 ;  /* 0x0000000000037941 */ /* 0x000fea0003800200 */
.L_x_191:
        /* <DEDUP_REMOVED lines=11> */
.L_x_195:
[----:B------:R-:W0:Y:S02]  /*4190*/  MUFU.RCP R12, R9 ;  /* 0x00000009000c7308 */ /* 0x000e240000001000 */
[----:B0-----:R-:W-:-:S04]  /*41a0*/  FFMA R0, R9, R12, -1 ;  /* 0xbf80000009007423 */ /* 0x001fc8000000000c */
[----:B------:R-:W-:-:S04]  /*41b0*/  FADD.FTZ R7, -R0, -RZ ;  /* 0x800000ff00077221 */ /* 0x000fc80000010100 */
[----:B------:R-:W-:-:S07]  /*41c0*/  FFMA R12, R12, R7, R12 ;  /* 0x000000070c0c7223 */ /* 0x000fce000000000c */
.L_x_196:
[----:B------:R-:W-:Y:S05]  /*41d0*/  BSYNC.RECONVERGENT B3 ;  /* 0x0000000000037941 */ /* 0x000fea0003800200 */
.L_x_194:
[----:B------:R-:W-:Y:S01]  /*41e0*/  FADD R20, R5, R12 ;  /* 0x0000000c05147221 */ /* 0x000fe20000000000 */
[----:B------:R-:W-:-:S07]  /*41f0*/  IADD3 R4, PT, PT, R4, 0x4, RZ ;  /* 0x0000000404047810 */ /* 0x000fce0007ffe0ff */
.L_x_184:
[----:B------:R-:W-:Y:S05]  /*4200*/  BSYNC.RECONVERGENT B1 ;  /* 0x0000000000017941 */ /* 0x000fea0003800200 */
.L_x_183:
[----:B------:R-:W-:-:S13]  /*4210*/  ISETP.NE.AND P0, PT, R6, RZ, PT ;  /* 0x000000ff0600720c */ /* 0x000fda0003f05270 */
[----:B------:R-:W-:Y:S05]  /*4220*/  @!P0 BRA `(.L_x_105) ;  /* 0x0000000000648947 */ /* 0x000fea0003800000 */
[----:B------:R-:W0:Y:S01]  /*4230*/  LDC.64 R8, c[0x0][0x388] ;  /* 0x0000e200ff087b82 */ /* 0x000e220000000a00 */
[----:B------:R-:W1:Y:S01]  /*4240*/  LDCU UR7, c[0x0][0x380] ;  /* 0x00007000ff0777ac */ /* 0x000e620008000800 */
[----:B------:R-:W-:Y:S01]  /*4250*/  IADD3 R6, PT, PT, -R6, RZ, RZ ;  /* 0x000000ff06067210 */ /* 0x000fe20007ffe1ff */
[----:B-1----:R-:W-:-:S07]  /*4260*/  IMAD R5, R3, UR7, R4 ;  /* 0x0000000703057c24 */ /* 0x002fce000f8e0204 */
.L_x_200:
[----:B0-----:R-:W-:-:S06]  /*4270*/  IMAD.WIDE R10, R5, 0x4, R8 ;  /* 0x00000004050a7825 */ /* 0x001fcc00078e0208 */
[----:B------:R-:W2:Y:S01]  /*4280*/  LDG.E R11, desc[UR4][R10.64] ;  /* 0x000000040a0b7981 */ /* 0x000ea2000c1e1900 */
[----:B------:R-:W-:Y:S01]  /*4290*/  IADD3 R6, PT, PT, R6, 0x1, RZ ;  /* 0x0000000106067810 */ /* 0x000fe20007ffe0ff */
[----:B------:R-:W-:Y:S03]  /*42a0*/  BSSY.RECONVERGENT B1, `(.L_x_197) ;  /* 0x000000e000017945 */ /* 0x000fe60003800200 */
[----:B------:R-:W-:Y:S01]  /*42b0*/  ISETP.NE.AND P3, PT, R6, RZ, PT ;  /* 0x000000ff0600720c */ /* 0x000fe20003f65270 */
        /* <DEDUP_REMOVED lines=8> */
.L_x_198:
[----:B------:R-:W0:Y:S02]  /*4340*/  MUFU.RCP R12, R11 ;  /* 0x0000000b000c7308 */ /* 0x000e240000001000 */
[----:B0-----:R-:W-:-:S04]  /*4350*/  FFMA R0, R11, R12, -1 ;  /* 0xbf8000000b007423 */ /* 0x001fc8000000000c */
[----:B------:R-:W-:-:S04]  /*4360*/  FADD.FTZ R7, -R0, -RZ ;  /* 0x800000ff00077221 */ /* 0x000fc80000010100 */
[----:B------:R-:W-:-:S07]  /*4370*/  FFMA R12, R12, R7, R12 ;  /* 0x000000070c0c7223 */ /* 0x000fce000000000c */
.L_x_199:
[----:B------:R-:W-:Y:S05]  /*4380*/  BSYNC.RECONVERGENT B1 ;  /* 0x0000000000017941 */ /* 0x000fea0003800200 */
.L_x_197:
[----:B------:R-:W-:Y:S01]  /*4390*/  FADD R20, R12, R20 ;  /* 0x000000140c147221 */ /* 0x000fe20000000000 */
[----:B------:R-:W-:Y:S01]  /*43a0*/  VIADD R5, R5, 0x1 ;  /* 0x0000000105057836 */ /* 0x000fe20000000000 */
[----:B------:R-:W-:Y:S06]  /*43b0*/  @P3 BRA `(.L_x_200) ;  /* 0xfffffffc00ac3947 */ /* 0x000fec000383ffff */
.L_x_105:
[----:B------:R-:W-:Y:S05]  /*43c0*/  BSYNC.RECONVERGENT B2 ;  /* 0x0000000000027941 */ /* 0x000fea0003800200 */
.L_x_104:
[----:B------:R-:W0:Y:S02]  /*43d0*/  LDC.64 R4, c[0x0][0x390] ;  /* 0x0000e400ff047b82 */ /* 0x000e240000000a00 */
[----:B0-----:R-:W-:-:S05]  /*43e0*/  IMAD.WIDE R2, R3, 0x4, R4 ;  /* 0x0000000403027825 */ /* 0x001fca00078e0204 */
[----:B------:R-:W-:Y:S01]  /*43f0*/  STG.E desc[UR4][R2.64], R20 ;  /* 0x0000001402007986 */ /* 0x000fe2000c101904 */
[----:B------:R-:W-:Y:S05]  /*4400*/  EXIT ;  /* 0x000000000000794d */ /* 0x000fea0003800000 */
        .weak           $__internal_0_$__cuda_sm20_rcp_rn_f32_slowpath
        .type           $__internal_0_$__cuda_sm20_rcp_rn_f32_slowpath,@function
        .size           $__internal_0_$__cuda_sm20_rcp_rn_f32_slowpath,(.L_x_210 - $__internal_0_$__cuda_sm20_rcp_rn_f32_slowpath)
$__internal_0_$__cuda_sm20_rcp_rn_f32_slowpath:
[----:B------:R-:W-:Y:S01]  /*4410*/  SHF.L.U32 R10, R0, 0x1, RZ ;  /* 0x00000001000a7819 */ /* 0x000fe200000006ff */
[----:B------:R-:W-:Y:S03]  /*4420*/  BSSY.RECONVERGENT B0, `(.L_x_201) ;  /* 0x0000030000007945 */ /* 0x000fe60003800200 */
[----:B------:R-:W-:-:S04]  /*4430*/  SHF.R.U32.HI R10, RZ, 0x18, R10 ;  /* 0x00000018ff0a7819 */ /* 0x000fc8000001160a */
[----:B------:R-:W-:-:S13]  /*4440*/  ISETP.NE.U32.AND P0, PT, R10, RZ, PT ;  /* 0x000000ff0a00720c */ /* 0x000fda0003f05070 */
[----:B------:R-:W-:Y:S05]  /*4450*/  @P0 BRA `(.L_x_202) ;  /* 0x0000000000280947 */ /* 0x000fea0003800000 */
[----:B------:R-:W-:-:S04]  /*4460*/  SHF.L.U32 R10, R0, 0x1, RZ ;  /* 0x00000001000a7819 */ /* 0x000fc800000006ff */
[----:B------:R-:W-:-:S13]  /*4470*/  ISETP.NE.AND P0, PT, R10, RZ, PT ;  /* 0x000000ff0a00720c */ /* 0x000fda0003f05270 */
[----:B------:R-:W-:Y:S01]  /*4480*/  @P0 FFMA R11, R0, 1.84467440737095516160e+19, RZ ;  /* 0x5f800000000b0823 */ /* 0x000fe200000000ff */
[----:B------:R-:W-:Y:S08]  /*4490*/  @!P0 MUFU.RCP R12, R0 ;  /* 0x00000000000c8308 */ /* 0x000ff00000001000 */
[----:B------:R-:W0:Y:S02]  /*44a0*/  @P0 MUFU.RCP R10, R11 ;  /* 0x0000000b000a0308 */ /* 0x000e240000001000 */
[----:B0-----:R-:W-:-:S04]  /*44b0*/  @P0 FFMA R13, R11, R10, -1 ;  /* 0xbf8000000b0d0423 */ /* 0x001fc8000000000a */
[----:B------:R-:W-:-:S04]  /*44c0*/  @P0 FADD.FTZ R13, -R13, -RZ ;  /* 0x800000ff0d0d0221 */ /* 0x000fc80000010100 */
[----:B------:R-:W-:-:S04]  /*44d0*/  @P0 FFMA R13, R10, R13, R10 ;  /* 0x0000000d0a0d0223 */ /* 0x000fc8000000000a */
[----:B------:R-:W-:Y:S01]  /*44e0*/  @P0 FFMA R12, R13, 1.84467440737095516160e+19, RZ ;  /* 0x5f8000000d0c0823 */ /* 0x000fe200000000ff */
[----:B------:R-:W-:Y:S06]  /*44f0*/  BRA `(.L_x_203) ;  /* 0x0000000000887947 */ /* 0x000fec0003800000 */
.L_x_202:
[----:B------:R-:W-:-:S05]  /*4500*/  VIADD R11, R10, 0xffffff03 ;  /* 0xffffff030a0b7836 */ /* 0x000fca0000000000 */
[----:B------:R-:W-:-:S13]  /*4510*/  ISETP.GT.U32.AND P0, PT, R11, 0x1, PT ;  /* 0x000000010b00780c */ /* 0x000fda0003f04070 */
[----:B------:R-:W-:Y:S05]  /*4520*/  @P0 BRA `(.L_x_204) ;  /* 0x0000000000780947 */ /* 0x000fea0003800000 */
[----:B------:R-:W-:Y:S01]  /*4530*/  LOP3.LUT R24, R0, 0x7fffff, RZ, 0xc0, !PT ;  /* 0x007fffff00187812 */ /* 0x000fe200078ec0ff */
[----:B------:R-:W-:Y:S01]  /*4540*/  HFMA2 R18, -RZ, RZ, 0, 1.78813934326171875e-07 ;  /* 0x00000003ff127431 */ /* 0x000fe200000001ff */
[----:B------:R-:W-:Y:S02]  /*4550*/  IADD3 R10, PT, PT, R10, -0xfc, RZ ;  /* 0xffffff040a0a7810 */ /* 0x000fe40007ffe0ff */
[----:B------:R-:W-:-:S04]  /*4560*/  LOP3.LUT R24, R24, 0x3f800000, RZ, 0xfc, !PT ;  /* 0x3f80000018187812 */ /* 0x000fc800078efcff */
[----:B------:R-:W0:Y:S01]  /*4570*/  MUFU.RCP R13, R24 ;  /* 0x00000018000d7308 */ /* 0x000e220000001000 */
[----:B------:R-:W-:Y:S01]  /*4580*/  SHF.L.U32 R18, R18, R11, RZ ;  /* 0x0000000b12127219 */ /* 0x000fe200000006ff */
[----:B0-----:R-:W-:-:S04]  /*4590*/  FFMA R22, R24, R13, -1 ;  /* 0xbf80000018167423 */ /* 0x001fc8000000000d */
[----:B------:R-:W-:-:S04]  /*45a0*/  FADD.FTZ R22, -R22, -RZ ;  /* 0x800000ff16167221 */ /* 0x000fc80000010100 */
[CCC-:B------:R-:W-:Y:S01]  /*45b0*/  FFMA.RM R12, R13.reuse, R22.reuse, R13.reuse ;  /* 0x000000160d0c7223 */ /* 0x1c0fe2000000400d */
[----:B------:R-:W-:-:S04]  /*45c0*/  FFMA.RP R13, R13, R22, R13 ;  /* 0x000000160d0d7223 */ /* 0x000fc8000000800d */
[C---:B------:R-:W-:Y:S02]  /*45d0*/  LOP3.LUT R19, R12.reuse, 0x7fffff, RZ, 0xc0, !PT ;  /* 0x007fffff0c137812 */ /* 0x040fe400078ec0ff */
[----:B------:R-:W-:Y:S02]  /*45e0*/  FSETP.NEU.FTZ.AND P0, PT, R12, R13, PT ;  /* 0x0000000d0c00720b */ /* 0x000fe40003f1d000 */
[----:B------:R-:W-:Y:S02]  /*45f0*/  LOP3.LUT R19, R19, 0x800000, RZ, 0xfc, !PT ;  /* 0x0080000013137812 */ /* 0x000fe400078efcff */
[----:B------:R-:W-:Y:S02]  /*4600*/  SEL R12, RZ, 0xffffffff, !P0 ;  /* 0xffffffffff0c7807 */ /* 0x000fe40004000000 */
[----:B------:R-:W-:Y:S02]  /*4610*/  LOP3.LUT R18, R18, R19, RZ, 0xc0, !PT ;  /* 0x0000001312127212 */ /* 0x000fe400078ec0ff */
[----:B------:R-:W-:-:S02]  /*4620*/  IADD3 R12, PT, PT, -R12, RZ, RZ ;  /* 0x000000ff0c0c7210 */ /* 0x000fc40007ffe1ff */
[-C--:B------:R-:W-:Y:S02]  /*4630*/  SHF.R.U32.HI R18, RZ, R11.reuse, R18 ;  /* 0x0000000bff127219 */ /* 0x080fe40000011612 */
[--C-:B------:R-:W-:Y:S02]  /*4640*/  LOP3.LUT P1, RZ, R12, R11, R19.reuse, 0xf8, !PT ;  /* 0x0000000b0cff7212 */ /* 0x100fe4000782f813 */
[C---:B------:R-:W-:Y:S02]  /*4650*/  LOP3.LUT P0, RZ, R18.reuse, 0x1, RZ, 0xc0, !PT ;  /* 0x0000000112ff7812 */ /* 0x040fe4000780c0ff */
[----:B------:R-:W-:Y:S02]  /*4660*/  LOP3.LUT P2, RZ, R18, 0x2, RZ, 0xc0, !PT ;  /* 0x0000000212ff7812 */ /* 0x000fe4000784c0ff */
[----:B------:R-:W-:Y:S02]  /*4670*/  SHF.R.U32.HI R19, RZ, R10, R19 ;  /* 0x0000000aff137219 */ /* 0x000fe40000011613 */
[----:B------:R-:W-:-:S02]  /*4680*/  PLOP3.LUT P0, PT, P0, P1, P2, 0xe0, 0x0 ;  /* 0x000000000000781c */ /* 0x000fc40000703c20 */
[----:B------:R-:W-:Y:S02]  /*4690*/  LOP3.LUT P1, RZ, R0, 0x7fffff, RZ, 0xc0, !PT ;  /* 0x007fffff00ff7812 */ /* 0x000fe4000782c0ff */
[----:B------:R-:W-:-:S05]  /*46a0*/  SEL R11, RZ, 0x1, !P0 ;  /* 0x00000001ff0b7807 */ /* 0x000fca0004000000 */
[----:B------:R-:W-:-:S05]  /*46b0*/  IMAD.MOV R11, RZ, RZ, -R11 ;  /* 0x000000ffff0b7224 */ /* 0x000fca00078e0a0b */
[----:B------:R-:W-:-:S13]  /*46c0*/  ISETP.GE.AND P0, PT, R11, RZ, PT ;  /* 0x000000ff0b00720c */ /* 0x000fda0003f06270 */
[----:B------:R-:W-:-:S05]  /*46d0*/  @!P0 IADD3 R19, PT, PT, R19, 0x1, RZ ;  /* 0x0000000113138810 */ /* 0x000fca0007ffe0ff */
[----:B------:R-:W-:-:S05]  /*46e0*/  @!P1 IMAD.SHL.U32 R19, R19, 0x2, RZ ;  /* 0x0000000213139824 */ /* 0x000fca00078e00ff */
[----:B------:R-:W-:Y:S01]  /*46f0*/  LOP3.LUT R12, R19, 0x80000000, R0, 0xf8, !PT ;  /* 0x80000000130c7812 */ /* 0x000fe200078ef800 */
[----:B------:R-:W-:Y:S06]  /*4700*/  BRA `(.L_x_203) ;  /* 0x0000000000047947 */ /* 0x000fec0003800000 */
.L_x_204:
[----:B------:R0:W1:Y:S02]  /*4710*/  MUFU.RCP R12, R0 ;  /* 0x00000000000c7308 */ /* 0x0000640000001000 */
.L_x_203:
[----:B------:R-:W-:Y:S05]  /*4720*/  BSYNC.RECONVERGENT B0 ;  /* 0x0000000000007941 */ /* 0x000fea0003800200 */
.L_x_201:
[----:B------:R-:W-:Y:S01]  /*4730*/  HFMA2 R11, -RZ, RZ, 0, 0 ;  /* 0x00000000ff0b7431 */ /* 0x000fe200000001ff */
[----:B------:R-:W-:-:S04]  /*4740*/  MOV R10, R2 ;  /* 0x00000002000a7202 */ /* 0x000fc80000000f00 */
[----:B01----:R-:W-:Y:S05]  /*4750*/  RET.REL.NODEC R10 `(_Z20closeness_centralityiPfS_) ;  /* 0xffffffb80a287950 */ /* 0x003fea0003c3ffff */
.L_x_205:
[----:B------:R-:W-:-:S00]  /*4760*/  BRA `(.L_x_205) ;  /* 0xfffffffc00fc7947 */ /* 0x000fc0000383ffff */
[----:B------:R-:W-:-:S00]  /*4770*/  NOP ;  /* 0x0000000000007918 */ /* 0x000fc00000000000 */
        /* <DEDUP_REMOVED lines=8> */
.L_x_210:


//--------------------- .text._Z9thirdpassiiPf    --------------------------
	.section	.text._Z9thirdpassiiPf,"ax",@progbits
	.align	128
        .global         _Z9thirdpassiiPf
        .type           _Z9thirdpassiiPf,@function
        .size           _Z9thirdpassiiPf,(.L_x_212 - _Z9thirdpassiiPf)
        .other          _Z9thirdpassiiPf,@"STO_CUDA_ENTRY STV_DEFAULT"
_Z9thirdpassiiPf:
.text._Z9thirdpassiiPf:
[----:B------:R-:W-:Y:S08]  /*0000*/  LDC R1, c[0x0][0x37c] ;  /* 0x0000df00ff017b82 */ /* 0x000ff00000000800 */
[----:B------:R-:W0:Y:S01]  /*0010*/  S2UR UR4, SR_CTAID.X ;  /* 0x00000000000479c3 */ /* 0x000e220000002500 */
[----:B------:R-:W1:Y:S01]  /*0020*/  S2R R10, SR_TID.X ;  /* 0x00000000000a7919 */ /* 0x000e620000002100 */
[----:B------:R-:W2:Y:S06]  /*0030*/  LDCU.64 UR8, c[0x0][0x358] ;  /* 0x00006b00ff0877ac */ /* 0x000eac0008000a00 */
[----:B------:R-:W3:Y:S08]  /*0040*/  LDC.64 R4, c[0x0][0x380] ;  /* 0x0000e000ff047b82 */ /* 0x000ef00000000a00 */
[----:B------:R-:W4:Y:S01]  /*0050*/  S2UR UR5, SR_CTAID.Y ;  /* 0x00000000000579c3 */ /* 0x000f220000002600 */
[----:B0-----:R-:W-:-:S07]  /*0060*/  UIADD3 UR7, UPT, UPT, UR4, 0x1, URZ ;  /* 0x0000000104077890 */ /* 0x001fce000fffe0ff */
[----:B------:R-:W0:Y:S01]  /*0070*/  LDC.64 R2, c[0x0][0x388] ;  /* 0x0000e200ff027b82 */ /* 0x000e220000000a00 */
[----:B------:R-:W-:Y:S02]  /*0080*/  MOV R9, UR7 ;  /* 0x0000000700097c02 */ /* 0x000fe40008000f00 */
[C---:B---3--:R-:W-:Y:S02]  /*0090*/  ISETP.LE.U32.AND P0, PT, R5.reuse, UR4, PT ;  /* 0x0000000405007c0c */ /* 0x048fe4000bf03070 */
[----:B-1----:R-:W-:Y:S02]  /*00a0*/  SHF.R.U32.HI R0, RZ, 0x5, R10 ;  /* 0x00000005ff007819 */ /* 0x002fe4000001160a */
[C---:B------:R-:W-:Y:S02]  /*00b0*/  SHF.L.U32 R7, R5.reuse, 0x5, RZ ;  /* 0x0000000505077819 */ /* 0x040fe400000006ff */
[----:B----4-:R-:W-:Y:S01]  /*00c0*/  ISETP.LE.U32.AND P1, PT, R5, UR5, PT ;  /* 0x0000000505007c0c */ /* 0x010fe2000bf23070 */
[----:B------:R-:W-:Y:S01]  /*00d0*/  UIADD3 UR6, UPT, UPT, UR5, 0x1, URZ ;  /* 0x0000000105067890 */ /* 0x000fe2000fffe0ff */
[----:B------:R-:W-:-:S02]  /*00e0*/  LOP3.LUT R5, R10, 0x1f, RZ, 0xc0, !PT ;  /* 0x0000001f0a057812 */ /* 0x000fc400078ec0ff */
[----:B------:R-:W-:-:S03]  /*00f0*/  LOP3.LUT R6, R7, R0, RZ, 0xfc, !PT ;  /* 0x0000000007067212 */ /* 0x000fc600078efcff */
[----:B------:R-:W-:Y:S02]  /*0100*/  @!P0 IADD3 R9, PT, PT, RZ, UR4, RZ ;  /* 0x00000004ff098c10 */ /* 0x000fe4000fffe0ff */
[----:B------:R-:W-:Y:S01]  /*0110*/  MOV R8, UR6 ;  /* 0x0000000600087c02 */ /* 0x000fe20008000f00 */
[----:B------:R-:W-:Y:S01]  /*0120*/  IMAD R5, R6, R4, R5 ;  /* 0x0000000406057224 */ /* 0x000fe200078e0205 */
[----:B------:R-:W-:Y:S02]  /*0130*/  SHF.L.U32 R9, R9, 0x5, RZ ;  /* 0x0000000509097819 */ /* 0x000fe400000006ff */
[----:B------:R-:W-:Y:S02]  /*0140*/  LOP3.LUT R7, R7, 0x1f, R10, 0xf8, !PT ;  /* 0x0000001f07077812 */ /* 0x000fe400078ef80a */
[----:B------:R-:W-:Y:S02]  /*0150*/  @!P1 IADD3 R8, PT, PT, RZ, UR5, RZ ;  /* 0x00000005ff089c10 */ /* 0x000fe4000fffe0ff */
[----:B------:R-:W-:-:S02]  /*0160*/  LOP3.LUT R11, R9, R0, RZ, 0xfc, !PT ;  /* 0x00000000090b7212 */ /* 0x000fc400078efcff */
[----:B------:R-:W-:-:S03]  /*0170*/  SHF.L.U32 R0, R8, 0x5, RZ ;  /* 0x0000000508007819 */ /* 0x000fc600000006ff */
[----:B------:R-:W-:Y:S01]  /*0180*/  IMAD R9, R11, R4, R7 ;  /* 0x000000040b097224 */ /* 0x000fe200078e0207 */
[----:B------:R-:W-:-:S03]  /*0190*/  IADD3 R5, PT, PT, R0, R5, RZ ;  /* 0x0000000500057210 */ /* 0x000fc60007ffe0ff */
[----:B0-----:R-:W-:-:S04]  /*01a0*/  IMAD.WIDE.U32 R8, R9, 0x4, R2 ;  /* 0x0000000409087825 */ /* 0x001fc800078e0002 */
[----:B------:R-:W-:Y:S01]  /*01b0*/  IMAD.WIDE.U32 R6, R5, 0x4, R2 ;  /* 0x0000000405067825 */ /* 0x000fe200078e0002 */
[----:B--2---:R-:W2:Y:S05]  /*01c0*/  LDG.E R12, desc[UR8][R8.64] ;  /* 0x00000008080c7981 */ /* 0x004eaa000c1e1900 */
[----:B------:R-:W3:Y:S01]  /*01d0*/  LDG.E R6, desc[UR8][R6.64] ;  /* 0x0000000806067981 */ /* 0x000ee2000c1e1900 */
[----:B------:R-:W0:Y:S01]  /*01e0*/  S2UR UR6, SR_CgaCtaId ;  /* 0x00000000000679c3 */ /* 0x000e220000008800 */
[----:B------:R-:W-:Y:S02]  /*01f0*/  UMOV UR4, 0x400 ;  /* 0x0000040000047882 */ /* 0x000fe40000000000 */
[----:B------:R-:W-:Y:S01]  /*0200*/  UIADD3 UR5, UPT, UPT, UR4, 0x1000, URZ ;  /* 0x0000100004057890 */ /* 0x000fe2000fffe0ff */
[----:B------:R-:W-:-:S03]  /*0210*/  SHF.L.U32 R5, R10, 0x2, RZ ;  /* 0x000000020a057819 */ /* 0x000fc600000006ff */
[----:B0-----:R-:W-:Y:S02]  /*0220*/  ULEA UR5, UR6, UR5, 0x18 ;  /* 0x0000000506057291 */ /* 0x001fe4000f8ec0ff */
[----:B------:R-:W-:Y:S01]  /*0230*/  ULEA UR4, UR6, UR4, 0x18 ;  /* 0x0000000406047291 */ /* 0x000fe2000f8ec0ff */
[----:B------:R-:W-:-:S05]  /*0240*/  LOP3.LUT R0, R0, 0x1f, R10, 0xf8, !PT ;  /* 0x0000001f00007812 */ /* 0x000fca00078ef80a */
[----:B------:R-:W-:-:S04]  /*0250*/  IMAD R11, R11, R4, R0 ;  /* 0x000000040b0b7224 */ /* 0x000fc800078e0200 */
[----:B------:R-:W-:Y:S01]  /*0260*/  IMAD.WIDE R2, R11, 0x4, R2 ;  /* 0x000000040b027825 */ /* 0x000fe200078e0202 */
[----:B---3--:R-:W-:Y:S04]  /*0270*/  STS [R5+UR5], R6 ;  /* 0x0000000605007988 */ /* 0x008fe80008000805 */
[----:B--2---:R-:W-:Y:S01]  /*0280*/  STS [R5+UR4], R12 ;  /* 0x0000000c05007988 */ /* 0x004fe20008000804 */
[----:B------:R-:W-:Y:S06]  /*0290*/  BAR.SYNC.DEFER_BLOCKING 0x0 ;  /* 0x0000000000007b1d */ /* 0x000fec0000010000 */
[----:B------:R-:W2:Y:S01]  /*02a0*/  LDG.E R17, desc[UR8][R2.64] ;  /* 0x0000000802117981 */ /* 0x000ea2000c1e1900 */
[----:B------:R-:W-:-:S02]  /*02b0*/  LOP3.LUT R0, R5, 0x7c, RZ, 0xc0, !PT ;  /* 0x0000007c05007812 */ /* 0x000fc400078ec0ff */
[----:B------:R-:W-:-:S03]  /*02c0*/  LOP3.LUT R16, R5, 0xf80, RZ, 0xc0, !PT ;  /* 0x00000f8005107812 */ /* 0x000fc600078ec0ff */
[----:B------:R-:W-:Y:S04]  /*02d0*/  LDS R13, [R0+UR5] ;  /* 0x00000005000d7984 */ /* 0x000fe80008000800 */
[----:B------:R-:W0:Y:S04]  /*02e0*/  LDS.128 R8, [R16+UR4] ;  /* 0x0000000410087984 */ /* 0x000e280008000c00 */
[----:B------:R-:W1:Y:S04]  /*02f0*/  LDS R18, [R0+UR5+0x80] ;  /* 0x0000800500127984 */ /* 0x000e680008000800 */
[----:B------:R-:W3:Y:S04]  /*0300*/  LDS R19, [R0+UR5+0x100] ;  /* 0x0001000500137984 */ /* 0x000ee80008000800 */
[----:B------:R-:W4:Y:S04]  /*0310*/  LDS R20, [R0+UR5+0x180] ;  /* 0x0001800500147984 */ /* 0x000f280008000800 */
[----:B------:R-:W-:Y:S04]  /*0320*/  LDS R23, [R0+UR5+0x200] ;  /* 0x0002000500177984 */ /* 0x000fe80008000800 */
[----:B------:R-:W5:Y:S04]  /*0330*/  LDS.128 R4, [R16+UR4+0x10] ;  /* 0x0000100410047984 */ /* 0x000f680008000c00 */
[----:B------:R-:W5:Y:S04]  /*0340*/  LDS R22, [R0+UR5+0x280] ;  /* 0x0002800500167984 */ /* 0x000f680008000800 */
[----:B------:R-:W5:Y:S04]  /*0350*/  LDS R25, [R0+UR5+0x300] ;  /* 0x0003000500197984 */ /* 0x000f680008000800 */
[----:B------:R-:W5:Y:S04]  /*0360*/  LDS R26, [R0+UR5+0x380] ;  /* 0x00038005001a7984 */ /* 0x000f680008000800 */
[----:B------:R-:W-:Y:S01]  /*0370*/  LDS R21, [R0+UR5+0x400] ;  /* 0x0004000500157984 */ /* 0x000fe20008000800 */
[----:B0-----:R-:W-:-:S03]  /*0380*/  FADD R8, R8, R13 ;  /* 0x0000000d08087221 */ /* 0x001fc60000000000 */
[----:B------:R-:W-:Y:S04]  /*0390*/  LDS R24, [R0+UR5+0x480] ;  /* 0x0004800500187984 */ /* 0x000fe80008000800 */
[----:B------:R-:W0:Y:S01]  /*03a0*/  LDS.128 R12, [R16+UR4+0x20] ;  /* 0x00002004100c7984 */ /* 0x000e220008000c00 */
[----:B-1----:R-:W-:-:S03]  /*03b0*/  FADD R9, R18, R9 ;  /* 0x0000000912097221 */ /* 0x002fc60000000000 */
[----:B------:R-:W1:Y:S01]  /*03c0*/  LDS R18, [R0+UR5+0x580] ;  /* 0x0005800500127984 */ /* 0x000e620008000800 */
[----:B---3--:R-:W-:Y:S01]  /*03d0*/  FADD R19, R19, R10 ;  /* 0x0000000a13137221 */ /* 0x008fe20000000000 */
[----:B----4-:R-:W-:Y:S02]  /*03e0*/  FADD R11, R20, R11 ;  /* 0x0000000b140b7221 */ /* 0x010fe40000000000 */
[----:B------:R-:W-:Y:S04]  /*03f0*/  LDS R27, [R0+UR5+0xf00] ;  /* 0x000f0005001b7984 */ /* 0x000fe80008000800 */
[----:B------:R-:W-:Y:S01]  /*0400*/  LDS R20, [R0+UR5+0x680] ;  /* 0x0006800500147984 */ /* 0x000fe20008000800 */
[----:B-----5:R-:W-:-:S03]  /*0410*/  FADD R23, R4, R23 ;  /* 0x0000001704177221 */ /* 0x020fc60000000000 */
[----:B------:R-:W-:Y:S01]  /*0420*/  LDS R28, [R0+UR5+0xf80] ;  /* 0x000f8005001c7984 */ /* 0x000fe20008000800 */
[----:B------:R-:W-:-:S03]  /*0430*/  FADD R5, R22, R5 ;  /* 0x0000000516057221 */ /* 0x000fc60000000000 */
[----:B------:R-:W-:Y:S01]  /*0440*/  LDS R22, [R0+UR5+0x780] ;  /* 0x0007800500167984 */ /* 0x000fe20008000800 */
[----:B------:R-:W-:-:S03]  /*0450*/  FADD R6, R25, R6 ;  /* 0x0000000619067221 */ /* 0x000fc60000000000 */
[----:B------:R-:W-:Y:S01]  /*0460*/  LDS R25, [R0+UR5+0x800] ;  /* 0x0008000500197984 */ /* 0x000fe20008000800 */
[----:B------:R-:W-:-:S03]  /*0470*/  FADD R7, R26, R7 ;  /* 0x000000071a077221 */ /* 0x000fc60000000000 */
[----:B------:R-:W-:Y:S01]  /*0480*/  LDS R26, [R0+UR5+0x880] ;  /* 0x00088005001a7984 */ /* 0x000fe20008000800 */
[----:B0-----:R-:W-:-:S03]  /*0490*/  FADD R12, R12, R21 ;  /* 0x000000150c0c7221 */ /* 0x001fc60000000000 */
[----:B------:R-:W-:Y:S01]  /*04a0*/  LDS R21, [R0+UR5+0x700] ;  /* 0x0007000500157984 */ /* 0x000fe20008000800 */
[----:B------:R-:W-:Y:S01]  /*04b0*/  FADD R13, R24, R13 ;  /* 0x0000000d180d7221 */ /* 0x000fe20000000000 */
[----:B-1----:R-:W-:Y:S02]  /*04c0*/  FADD R18, R18, R15 ;  /* 0x0000000f12127221 */ /* 0x002fe40000000000 */
[----:B------:R-:W-:Y:S01]  /*04d0*/  LDS R24, [R0+UR5+0x980] ;  /* 0x0009800500187984 */ /* 0x000fe20008000800 */
[----:B--2---:R-:W-:-:S03]  /*04e0*/  FMNMX3 R8, R17, R8, R9, PT ;  /* 0x0000000811087276 */ /* 0x004fc60003800009 */
[----:B------:R-:W0:Y:S01]  /*04f0*/  LDS R17, [R0+UR5+0x500] ;  /* 0x0005000500117984 */ /* 0x000e220008000800 */
[----:B------:R-:W-:-:S03]  /*0500*/  FMNMX3 R8, R8, R19, R11, PT ;  /* 0x0000001308087276 */ /* 0x000fc6000380000b */
[----:B------:R-:W-:Y:S01]  /*0510*/  LDS R19, [R0+UR5+0x600] ;  /* 0x0006000500137984 */ /* 0x000fe20008000800 */
[----:B------:R-:W-:-:S03]  /*0520*/  FMNMX3 R5, R8, R23, R5, PT ;  /* 0x0000001708057276 */ /* 0x000fc60003800005 */
[----:B------:R-:W1:Y:S01]  /*0530*/  LDS.128 R8, [R16+UR4+0x30] ;  /* 0x0000300410087984 */ /* 0x000e620008000c00 */
[----:B------:R-:W-:-:S03]  /*0540*/  FMNMX3 R23, R5, R6, R7, PT ;  /* 0x0000000605177276 */ /* 0x000fc60003800007 */
[----:B------:R-:W2:Y:S01]  /*0550*/  LDS.128 R4, [R16+UR4+0x40] ;  /* 0x0000400410047984 */ /* 0x000ea20008000c00 */
[----:B------:R-:W-:-:S03]  /*0560*/  FMNMX3 R12, R23, R12, R13, PT ;  /* 0x0000000c170c7276 */ /* 0x000fc6000380000d */
[----:B------:R-:W3:Y:S01]  /*0570*/  LDS R23, [R0+UR5+0x900] ;  /* 0x0009000500177984 */ /* 0x000ee20008000800 */
[----:B0-----:R-:W-:-:S05]  /*0580*/  FADD R17, R17, R14 ;  /* 0x0000000e11117221 */ /* 0x001fca0000000000 */
[----:B------:R-:W-:Y:S02]  /*0590*/  FMNMX3 R18, R12, R17, R18, PT ;  /* 0x000000110c127276 */ /* 0x000fe40003800012 */
[----:B------:R-:W-:Y:S04]  /*05a0*/  LDS R17, [R0+UR5+0xa00] ;  /* 0x000a000500117984 */ /* 0x000fe80008000800 */
[----:B------:R-:W0:Y:S01]  /*05b0*/  LDS.128 R12, [R16+UR4+0x50] ;  /* 0x00005004100c7984 */ /* 0x000e220008000c00 */
[----:B-1----:R-:W-:Y:S01]  /*05c0*/  FADD R19, R8, R19 ;  /* 0x0000001308137221 */ /* 0x002fe20000000000 */
[----:B------:R-:W-:Y:S01]  /*05d0*/  FADD R9, R20, R9 ;  /* 0x0000000914097221 */ /* 0x000fe20000000000 */
[----:B------:R-:W-:Y:S01]  /*05e0*/  FADD R10, R21, R10 ;  /* 0x0000000a150a7221 */ /* 0x000fe20000000000 */
[----:B------:R-:W-:Y:S01]  /*05f0*/  FADD R11, R22, R11 ;  /* 0x0000000b160b7221 */ /* 0x000fe20000000000 */
[----:B--2---:R-:W-:Y:S01]  /*0600*/  FADD R4, R4, R25 ;  /* 0x0000001904047221 */ /* 0x004fe20000000000 */
[----:B------:R-:W-:Y:S01]  /*0610*/  FADD R5, R26, R5 ;  /* 0x000000051a057221 */ /* 0x000fe20000000000 */
[----:B------:R-:W-:Y:S01]  /*0620*/  FMNMX3 R9, R18, R19, R9, PT ;  /* 0x0000001312097276 */ /* 0x000fe20003800009 */
[----:B------:R-:W-:Y:S04]  /*0630*/  LDS R20, [R0+UR5+0xb80] ;  /* 0x000b800500147984 */ /* 0x000fe80008000800 */
[----:B------:R-:W1:Y:S01]  /*0640*/  LDS R18, [R0+UR5+0xa80] ;  /* 0x000a800500127984 */ /* 0x000e620008000800 */
[----:B------:R-:W-:-:S03]  /*0650*/  FMNMX3 R9, R9, R10, R11, PT ;  /* 0x0000000a09097276 */ /* 0x000fc6000380000b */
[----:B------:R-:W2:Y:S01]  /*0660*/  LDS R19, [R0+UR5+0xb00] ;  /* 0x000b000500137984 */ /* 0x000ea20008000800 */
[----:B------:R-:W-:Y:S01]  /*0670*/  FMNMX3 R9, R9, R4, R5, PT ;  /* 0x0000000409097276 */ /* 0x000fe20003800005 */
[----:B---3--:R-:W-:Y:S01]  /*0680*/  FADD R8, R23, R6 ;  /* 0x0000000617087221 */ /* 0x008fe20000000000 */
[----:B------:R-:W-:Y:S01]  /*0690*/  FADD R25, R24, R7 ;  /* 0x0000000718197221 */ /* 0x000fe20000000000 */
[----:B------:R-:W-:Y:S04]  /*06a0*/  LDS R23, [R0+UR5+0xc00] ;  /* 0x000c000500177984 */ /* 0x000fe80008000800 */
[----:B------:R-:W3:Y:S04]  /*06b0*/  LDS.128 R4, [R16+UR4+0x60] ;  /* 0x0000600410047984 */ /* 0x000ee80008000c00 */
[----:B------:R-:W4:Y:S01]  /*06c0*/  LDS R24, [R0+UR5+0xc80] ;  /* 0x000c800500187984 */ /* 0x000f220008000800 */
[----:B------:R-:W-:-:S03]  /*06d0*/  FMNMX3 R25, R9, R8, R25, PT ;  /* 0x0000000809197276 */ /* 0x000fc60003800019 */
[----:B------:R-:W5:Y:S04]  /*06e0*/  LDS R21, [R0+UR5+0xd00] ;  /* 0x000d000500157984 */ /* 0x000f680008000800 */
[----:B------:R-:W5:Y:S01]  /*06f0*/  LDS R22, [R0+UR5+0xd80] ;  /* 0x000d800500167984 */ /* 0x000f620008000800 */
[----:B0-----:R-:W-:-:S03]  /*0700*/  FADD R26, R12, R17 ;  /* 0x000000110c1a7221 */ /* 0x001fc60000000000 */
[----:B------:R-:W-:Y:S04]  /*0710*/  LDS.128 R8, [R16+UR4+0x70] ;  /* 0x0000700410087984 */ /* 0x000fe80008000c00 */
[----:B------:R-:W0:Y:S04]  /*0720*/  LDS R17, [R0+UR5+0xe00] ;  /* 0x000e000500117984 */ /* 0x000e280008000800 */
[----:B------:R-:W0:Y:S01]  /*0730*/  LDS R12, [R0+UR5+0xe80] ;  /* 0x000e8005000c7984 */ /* 0x000e220008000800 */
[----:B-1----:R-:W-:Y:S01]  /*0740*/  FADD R13, R18, R13 ;  /* 0x0000000d120d7221 */ /* 0x002fe20000000000 */
[----:B------:R-:W-:Y:S01]  /*0750*/  FADD R15, R20, R15 ;  /* 0x0000000f140f7221 */ /* 0x000fe20000000000 */
[----:B--2---:R-:W-:-:S03]  /*0760*/  FADD R14, R19, R14 ;  /* 0x0000000e130e7221 */ /* 0x004fc60000000000 */
[----:B------:R-:W-:-:S04]  /*0770*/  FMNMX3 R13, R25, R26, R13, PT ;  /* 0x0000001a190d7276 */ /* 0x000fc8000380000d */
[----:B------:R-:W-:Y:S01]  /*0780*/  FMNMX3 R13, R13, R14, R15, PT ;  /* 0x0000000e0d0d7276 */ /* 0x000fe2000380000f */
[----:B---3--:R-:W-:Y:S01]  /*0790*/  FADD R4, R4, R23 ;  /* 0x0000001704047221 */ /* 0x008fe20000000000 */
[----:B----4-:R-:W-:Y:S01]  /*07a0*/  FADD R5, R24, R5 ;  /* 0x0000000518057221 */ /* 0x010fe20000000000 */
[----:B-----5:R-:W-:-:S04]  /*07b0*/  FADD R21, R21, R6 ;  /* 0x0000000615157221 */ /* 0x020fc80000000000 */
[----:B------:R-:W-:Y:S01]  /*07c0*/  FMNMX3 R4, R13, R4, R5, PT ;  /* 0x000000040d047276 */ /* 0x000fe20003800005 */
[----:B------:R-:W-:-:S05]  /*07d0*/  FADD R7, R22, R7 ;  /* 0x0000000716077221 */ /* 0x000fca0000000000 */
[----:B------:R-:W-:Y:S01]  /*07e0*/  FMNMX3 R4, R4, R21, R7, PT ;  /* 0x0000001504047276 */ /* 0x000fe20003800007 */
[----:B0-----:R-:W-:Y:S01]  /*07f0*/  FADD R17, R8, R17 ;  /* 0x0000001108117221 */ /* 0x001fe20000000000 */
[----:B------:R-:W-:Y:S01]  /*0800*/  FADD R9, R12, R9 ;  /* 0x000000090c097221 */ /* 0x000fe20000000000 */
[----:B------:R-:W-:Y:S01]  /*0810*/  FADD R27, R27, R10 ;  /* 0x0000000a1b1b7221 */ /* 0x000fe20000000000 */
[----:B------:R-:W-:-:S03]  /*0820*/  FADD R11, R28, R11 ;  /* 0x0000000b1c0b7221 */ /* 0x000fc60000000000 */
[----:B------:R-:W-:-:S04]  /*0830*/  FMNMX3 R4, R4, R17, R9, PT ;  /* 0x0000001104047276 */ /* 0x000fc80003800009 */
[----:B------:R-:W-:-:S05]  /*0840*/  FMNMX3 R11, R4, R27, R11, PT ;  /* 0x0000001b040b7276 */ /* 0x000fca000380000b */
[----:B------:R-:W-:Y:S01]  /*0850*/  STG.E desc[UR8][R2.64], R11 ;  /* 0x0000000b02007986 */ /* 0x000fe2000c101908 */
[----:B------:R-:W-:Y:S05]  /*0860*/  EXIT ;  /* 0x000000000000794d */ /* 0x000fea0003800000 */
.L_x_206:
        /* <DEDUP_REMOVED lines=9> */
.L_x_212:


//--------------------- .text._Z10secondpassiiPf  --------------------------
	.section	.text._Z10secondpassiiPf,"ax",@progbits
	.align	128
        .global         _Z10secondpassiiPf
        .type           _Z10secondpassiiPf,@function
        .size           _Z10secondpassiiPf,(.L_x_213 - _Z10secondpassiiPf)
        .other          _Z10secondpassiiPf,@"STO_CUDA_ENTRY STV_DEFAULT"
_Z10secondpassiiPf:
.text._Z10secondpassiiPf:
[----:B------:R-:W-:Y:S01]  /*0000*/  LDC R1, c[0x0][0x37c] ;  /* 0x0000df00ff017b82 */ /* 0x000fe20000000800 */
[----:B------:R-:W0:Y:S07]  /*0010*/  S2R R10, SR_TID.X ;  /* 0x00000000000a7919 */ /* 0x000e2e0000002100 */
[----:B------:R-:W1:Y:S01]  /*0020*/  LDC.64 R4, c[0x0][0x380] ;  /* 0x0000e000ff047b82 */ /* 0x000e620000000a00 */
[----:B------:R-:W2:Y:S07]  /*0030*/  LDCU.64 UR8, c[0x0][0x358] ;  /* 0x00006b00ff0877ac */ /* 0x000eae0008000a00 */
[----:B------:R-:W3:Y:S01]  /*0040*/  LDC.64 R2, c[0x0][0x388] ;  /* 0x0000e200ff027b82 */ /* 0x000ee20000000a00 */
[----:B-1----:R-:W-:Y:S01]  /*0050*/  IMAD.SHL.U32 R7, R5, 0x20, RZ ;  /* 0x0000002005077824 */ /* 0x002fe200078e00ff */
[----:B0-----:R-:W-:-:S04]  /*0060*/  SHF.R.U32.HI R8, RZ, 0x5, R10 ;  /* 0x00000005ff087819 */ /* 0x001fc8000001160a */
[C---:B------:R-:W-:Y:S02]  /*0070*/  LOP3.LUT R11, R7.reuse, 0x1f, R10, 0xf8, !PT ;  /* 0x0000001f070b7812 */ /* 0x040fe400078ef80a */
[----:B------:R-:W-:-:S05]  /*0080*/  LOP3.LUT R9, R7, R8, RZ, 0xfc, !PT ;  /* 0x0000000807097212 */ /* 0x000fca00078efcff */
[----:B------:R-:W-:-:S04]  /*0090*/  IMAD R7, R9, R4, R11 ;  /* 0x0000000409077224 */ /* 0x000fc800078e020b */
[----:B---3--:R-:W-:-:S06]  /*00a0*/  IMAD.WIDE R6, R7, 0x4, R2 ;  /* 0x0000000407067825 */ /* 0x008fcc00078e0202 */
[----:B--2---:R0:W2:Y:S01]  /*00b0*/  LDG.E R7, desc[UR8][R6.64] ;  /* 0x0000000806077981 */ /* 0x0040a2000c1e1900 */
[----:B------:R-:W1:Y:S01]  /*00c0*/  S2UR UR5, SR_CgaCtaId ;  /* 0x00000000000579c3 */ /* 0x000e620000008800 */
[----:B------:R-:W-:Y:S01]  /*00d0*/  UMOV UR4, 0x400 ;  /* 0x0000040000047882 */ /* 0x000fe20000000000 */
[----:B------:R-:W-:-:S06]  /*00e0*/  IMAD.SHL.U32 R0, R10, 0x4, RZ ;  /* 0x000000040a007824 */ /* 0x000fcc00078e00ff */
[----:B------:R-:W3:Y:S08]  /*00f0*/  S2UR UR10, SR_CTAID.Y ;  /* 0x00000000000a79c3 */ /* 0x000ef00000002600 */
[----:B------:R-:W4:Y:S01]  /*0100*/  S2UR UR7, SR_CTAID.X ;  /* 0x00000000000779c3 */ /* 0x000f220000002500 */
[----:B-1----:R-:W-:Y:S02]  /*0110*/  ULEA UR6, UR5, UR4, 0x18 ;  /* 0x0000000405067291 */ /* 0x002fe4000f8ec0ff */
[----:B---3--:R-:W-:Y:S01]  /*0120*/  UISETP.NE.AND UP0, UPT, UR10, URZ, UPT ;  /* 0x000000ff0a00728c */ /* 0x008fe2000bf05270 */
[----:B----4-:R-:W-:-:S02]  /*0130*/  ISETP.LE.U32.AND P0, PT, R5, UR7, PT ;  /* 0x0000000705007c0c */ /* 0x010fc4000bf03070 */
[----:B------:R-:W-:Y:S02]  /*0140*/  LOP3.LUT R5, R10, 0x1f, RZ, 0xc0, !PT ;  /* 0x0000001f0a057812 */ /* 0x000fe400078ec0ff */
[----:B0-----:R-:W-:Y:S02]  /*0150*/  SEL R6, RZ, 0x1, !P0 ;  /* 0x00000001ff067807 */ /* 0x001fe40004000000 */
[----:B--2---:R0:W-:Y:S02]  /*0160*/  STS [R0+UR6], R7 ;  /* 0x0000000700007988 */ /* 0x0041e40008000806 */
[----:B------:R-:W-:Y:S05]  /*0170*/  BRA.U UP0, `(.L_x_207) ;  /* 0x0000000d00b47547 */ /* 0x000fea000b800000 */
[----:B------:R-:W-:Y:S01]  /*0180*/  IADD3 R6, PT, PT, R6, UR7, RZ ;  /* 0x0000000706067c10 */ /* 0x000fe2000fffe0ff */
[----:B------:R-:W-:-:S04]  /*0190*/  IMAD R9, R9, R4, R5 ;  /* 0x0000000409097224 */ /* 0x000fc800078e0205 */
[----:B------:R-:W-:-:S04]  /*01a0*/  IMAD R9, R6, 0x20, R9 ;  /* 0x0000002006097824 */ /* 0x000fc800078e0209 */
[----:B------:R-:W-:-:S05]  /*01b0*/  IMAD.WIDE R2, R9, 0x4, R2 ;  /* 0x0000000409027825 */ /* 0x000fca00078e0202 */
[----:B0-----:R-:W2:Y:S01]  /*01c0*/  LDG.E R7, desc[UR8][R2.64] ;  /* 0x0000000802077981 */ /* 0x001ea2000c1e1900 */
[----:B------:R-:W-:Y:S01]  /*01d0*/  UIADD3 UR4, UPT, UPT, UR4, 0x1000, URZ ;  /* 0x0000100004047890 */ /* 0x000fe2000fffe0ff */
[----:B------:R-:W-:-:S03]  /*01e0*/  LOP3.LUT R4, R0, 0xf80, RZ, 0xc0, !PT ;  /* 0x00000f8000047812 */ /* 0x000fc600078ec0ff */
[----:B------:R-:W-:-:S06]  /*01f0*/  ULEA UR4, UR5, UR4, 0x18 ;  /* 0x0000000405047291 */ /* 0x000fcc000f8ec0ff */
[----:B------:R-:W-:-:S03]  /*0200*/  LEA R5, R5, UR4, 0x2 ;  /* 0x0000000405057c11 */ /* 0x000fc6000f8e10ff */
[----:B--2---:R-:W-:Y:S01]  /*0210*/  STS [R0+UR4], R7 ;  /* 0x0000000700007988 */ /* 0x004fe20008000804 */
[----:B------:R-:W-:Y:S06]  /*0220*/  BAR.SYNC.DEFER_BLOCKING 0x0 ;  /* 0x0000000000007b1d */ /* 0x000fec0000010000 */
[----:B------:R-:W-:Y:S04]  /*0230*/  LDS R6, [R4+UR6] ;  /* 0x0000000604067984 */ /* 0x000fe80008000800 */
[----:B------:R-:W0:Y:S04]  /*0240*/  LDS R9, [R5] ;  /* 0x0000000005097984 */ /* 0x000e280000000800 */
[----:B------:R-:W1:Y:S01]  /*0250*/  LDS R8, [R0+UR4] ;  /* 0x0000000400087984 */ /* 0x000e620008000800 */
[----:B0-----:R-:W-:-:S05]  /*0260*/  FADD R9, R6, R9 ;  /* 0x0000000906097221 */ /* 0x001fca0000000000 */
[----:B-1----:R-:W-:-:S13]  /*0270*/  FSETP.GT.AND P0, PT, R8, R9, PT ;  /* 0x000000090800720b */ /* 0x002fda0003f04000 */
[----:B------:R-:W-:Y:S01]  /*0280*/  @P0 STS [R0+UR4], R9 ;  /* 0x0000000900000988 */ /* 0x000fe20008000804 */
[----:B------:R-:W-:Y:S06]  /*0290*/  BAR.SYNC.DEFER_BLOCKING 0x0 ;  /* 0x0000000000007b1d */ /* 0x000fec0000010000 */
[----:B------:R-:W-:Y:S04]  /*02a0*/  LDS R6, [R4+UR6+0x4] ;  /* 0x0000040604067984 */ /* 0x000fe80008000800 */
[----:B------:R-:W0:Y:S04]  /*02b0*/  LDS R11, [R5+0x80] ;  /* 0x00008000050b7984 */ /* 0x000e280000000800 */
        /* <DEDUP_REMOVED lines=213> */
[----:B------:R-:W-:Y:S01]  /*1010*/  @P0 IMAD.MOV.U32 R7, RZ, RZ, R11 ;  /* 0x000000ffff070224 */ /* 0x000fe200078e000b */
[----:B------:R-:W-:Y:S04]  /*1020*/  @P0 STS [R0+UR4], R11 ;  /* 0x0000000b00000988 */ /* 0x000fe80008000804 */
[----:B------:R-:W-:Y:S01]  /*1030*/  STG.E desc[UR8][R2.64], R7 ;  /* 0x0000000702007986 */ /* 0x000fe2000c101908 */
[----:B------:R-:W-:Y:S05]  /*1040*/  EXIT ;  /* 0x000000000000794d */ /* 0x000fea0003800000 */
.L_x_207:
[----:B0-----:R-:W-:-:S05]  /*1050*/  IADD3 R7, PT, PT, R6, UR7, RZ ;  /* 0x0000000706077c10 */ /* 0x001fca000fffe0ff */
[----:B------:R-:W-:-:S05]  /*1060*/  IMAD.SHL.U32 R7, R7, 0x20, RZ ;  /* 0x0000002007077824 */ /* 0x000fca00078e00ff */
[----:B------:R-:W-:-:S05]  /*1070*/  LOP3.LUT R7, R7, R8, RZ, 0xfc, !PT ;  /* 0x0000000807077212 */ /* 0x000fca00078efcff */
[----:B------:R-:W-:-:S04]  /*1080*/  IMAD R7, R7, R4, R11 ;  /* 0x0000000407077224 */ /* 0x000fc800078e020b */
[----:B------:R-:W-:-:S05]  /*1090*/  IMAD.WIDE R2, R7, 0x4, R2 ;  /* 0x0000000407027825 */ /* 0x000fca00078e0202 */
[----:B------:R-:W2:Y:S01]  /*10a0*/  LDG.E R7, desc[UR8][R2.64] ;  /* 0x0000000802077981 */ /* 0x000ea2000c1e1900 */
[----:B------:R-:W-:Y:S01]  /*10b0*/  UIADD3 UR4, UPT, UPT, UR4, 0x1000, URZ ;  /* 0x0000100004047890 */ /* 0x000fe2000fffe0ff */
[----:B------:R-:W-:Y:S02]  /*10c0*/  LOP3.LUT R4, R0, 0xf80, RZ, 0xc0, !PT ;  /* 0x00000f8000047812 */ /* 0x000fe400078ec0ff */
[----:B------:R-:W-:Y:S01]  /*10d0*/  LEA R5, R5, UR6, 0x2 ;  /* 0x0000000605057c11 */ /* 0x000fe2000f8e10ff */
[----:B------:R-:W-:-:S09]  /*10e0*/  ULEA UR4, UR5, UR4, 0x18 ;  /* 0x0000000405047291 */ /* 0x000fd2000f8ec0ff */
        /* <DEDUP_REMOVED lines=224> */
[----:B------:R-:W-:Y:S01]  /*1ef0*/  @P0 MOV R7, R11 ;  /* 0x0000000b00070202 */ /* 0x000fe20000000f00 */
[----:B------:R-:W-:Y:S04]  /*1f00*/  @P0 STS [R0+UR4], R11 ;  /* 0x0000000b00000988 */ /* 0x000fe80008000804 */
[----:B------:R-:W-:Y:S01]  /*1f10*/  STG.E desc[UR8][R2.64], R7 ;  /* 0x0000000702007986 */ /* 0x000fe2000c101908 */
[----:B------:R-:W-:Y:S05]  /*1f20*/  EXIT ;  /* 0x000000000000794d */ /* 0x000fea0003800000 */
.L_x_208:
        /* <DEDUP_REMOVED lines=13> */
.L_x_213:


//--------------------- .text._Z9firstpassiiPf    --------------------------
	.section	.text._Z9firstpassiiPf,"ax",@progbits
	.align	128
        .global         _Z9firstpassiiPf
        .type           _Z9firstpassiiPf,@function
        .size           _Z9firstpassiiPf,(.L_x_214 - _Z9firstpassiiPf)
        .other          _Z9firstpassiiPf,@"STO_CUDA_ENTRY STV_DEFAULT"
_Z9firstpassiiPf:
.text._Z9firstpassiiPf:
[----:B------:R-:W-:Y:S01]  /*0000*/  LDC R1, c[0x0][0x37c] ;  /* 0x0000df00ff017b82 */ /* 0x000fe20000000800 */
[----:B------:R-:W0:Y:S07]  /*0010*/  S2R R4, SR_TID.X ;  /* 0x0000000000047919 */ /* 0x000e2e0000002100 */
[----:B------:R-:W1:Y:S01]  /*0020*/  LDC.64 R6, c[0x0][0x380] ;  /* 0x0000e000ff067b82 */ /* 0x000e620000000a00 */
[----:B------:R-:W2:Y:S07]  /*0030*/  LDCU.64 UR6, c[0x0][0x358] ;  /* 0x00006b00ff0677ac */ /* 0x000eae0008000a00 */
[----:B------:R-:W3:Y:S01]  /*0040*/  LDC.64 R2, c[0x0][0x388] ;  /* 0x0000e200ff027b82 */ /* 0x000ee20000000a00 */
[----:B-1----:R-:W-:Y:S01]  /*0050*/  IMAD.SHL.U32 R5, R7, 0x20, RZ ;  /* 0x0000002007057824 */ /* 0x002fe200078e00ff */
[----:B0-----:R-:W-:-:S04]  /*0060*/  SHF.R.U32.HI R0, RZ, 0x5, R4 ;  /* 0x00000005ff007819 */ /* 0x001fc80000011604 */
[C---:B------:R-:W-:Y:S02]  /*0070*/  LOP3.LUT R7, R5.reuse, R0, RZ, 0xfc, !PT ;  /* 0x0000000005077212 */ /* 0x040fe400078efcff */
[----:B------:R-:W-:-:S05]  /*0080*/  LOP3.LUT R5, R5, 0x1f, R4, 0xf8, !PT ;  /* 0x0000001f05057812 */ /* 0x000fca00078ef804 */
[----:B------:R-:W-:-:S04]  /*0090*/  IMAD R5, R7, R6, R5 ;  /* 0x0000000607057224 */ /* 0x000fc800078e0205 */
[----:B---3--:R-:W-:-:S05]  /*00a0*/  IMAD.WIDE R2, R5, 0x4, R2 ;  /* 0x0000000405027825 */ /* 0x008fca00078e0202 */
[----:B--2---:R-:W2:Y:S01]  /*00b0*/  LDG.E R7, desc[UR6][R2.64] ;  /* 0x0000000602077981 */ /* 0x004ea2000c1e1900 */
[----:B------:R-:W0:Y:S01]  /*00c0*/  S2UR UR5, SR_CgaCtaId ;  /* 0x00000000000579c3 */ /* 0x000e220000008800 */
[----:B------:R-:W-:Y:S01]  /*00d0*/  UMOV UR4, 0x400 ;  /* 0x0000040000047882 */ /* 0x000fe20000000000 */
[----:B------:R-:W-:-:S05]  /*00e0*/  IMAD.SHL.U32 R4, R4, 0x4, RZ ;  /* 0x0000000404047824 */ /* 0x000fca00078e00ff */
[C---:B------:R-:W-:Y:S02]  /*00f0*/  LOP3.LUT R5, R4.reuse, 0xf80, RZ, 0xc0, !PT ;  /* 0x00000f8004057812 */ /* 0x040fe400078ec0ff */
[----:B------:R-:W-:Y:S01]  /*0100*/  LOP3.LUT R0, R4, 0x7c, RZ, 0xc0, !PT ;  /* 0x0000007c04007812 */ /* 0x000fe200078ec0ff */
[----:B0-----:R-:W-:-:S09]  /*0110*/  ULEA UR4, UR5, UR4, 0x18 ;  /* 0x0000000405047291 */ /* 0x001fd2000f8ec0ff */
[----:B--2---:R-:W-:Y:S01]  /*0120*/  STS [R4+UR4], R7 ;  /* 0x0000000704007988 */ /* 0x004fe20008000804 */
[----:B------:R-:W-:Y:S06]  /*0130*/  BAR.SYNC.DEFER_BLOCKING 0x0 ;  /* 0x0000000000007b1d */ /* 0x000fec0000010000 */
[----:B------:R-:W-:Y:S04]  /*0140*/  LDS R6, [R5+UR4] ;  /* 0x0000000405067984 */ /* 0x000fe80008000800 */
[----:B------:R-:W0:Y:S04]  /*0150*/  LDS R9, [R0+UR4] ;  /* 0x0000000400097984 */ /* 0x000e280008000800 */
[----:B------:R-:W1:Y:S01]  /*0160*/  LDS R8, [R4+UR4] ;  /* 0x0000000404087984 */ /* 0x000e620008000800 */
[----:B0-----:R-:W-:-:S05]  /*0170*/  FADD R9, R6, R9 ;  /* 0x0000000906097221 */ /* 0x001fca0000000000 */
[----:B-1----:R-:W-:-:S13]  /*0180*/  FSETP.GT.AND P0, PT, R8, R9, PT ;  /* 0x000000090800720b */ /* 0x002fda0003f04000 */
[----:B------:R-:W-:Y:S01]  /*0190*/  @P0 STS [R4+UR4], R9 ;  /* 0x0000000904000988 */ /* 0x000fe20008000804 */
[----:B------:R-:W-:Y:S06]  /*01a0*/  BAR.SYNC.DEFER_BLOCKING 0x0 ;  /* 0x0000000000007b1d */ /* 0x000fec0000010000 */
[----:B------:R-:W-:Y:S04]  /*01b0*/  LDS R6, [R5+UR4+0x4] ;  /* 0x0000040405067984 */ /* 0x000fe80008000800 */
[----:B------:R-:W0:Y:S04]  /*01c0*/  LDS R11, [R0+UR4+0x80] ;  /* 0x00008004000b7984 */ /* 0x000e280008000800 */
        /* <DEDUP_REMOVED lines=213> */
[----:B------:R-:W-:Y:S01]  /*0f20*/  @P0 IMAD.MOV.U32 R7, RZ, RZ, R11 ;  /* 0x000000ffff070224 */ /* 0x000fe200078e000b */
[----:B------:R-:W-:Y:S04]  /*0f30*/  @P0 STS [R4+UR4], R11 ;  /* 0x0000000b04000988 */ /* 0x000fe80008000804 */
[----:B------:R-:W-:Y:S01]  /*0f40*/  STG.E desc[UR6][R2.64], R7 ;  /* 0x0000000702007986 */ /* 0x000fe2000c101906 */
[----:B------:R-:W-:Y:S05]  /*0f50*/  EXIT ;  /* 0x000000000000794d */ /* 0x000fea0003800000 */
.L_x_209:
        /* <DEDUP_REMOVED lines=10> */
.L_x_214:


//--------------------- .nv.shared.reserved.0     --------------------------
	.section	.nv.shared.reserved.0,"aw",@nobits
	.weak		__nv_reservedSMEM_offset_0_alias
	.size		__nv_reservedSMEM_offset_0_alias, 0, 64
	.other		__nv_reservedSMEM_offset_0_alias,@"STO_CUDA_RESERVED_SHARED STV_DEFAULT"
__nv_reservedSMEM_offset_0_alias:
	.zero		0
	.zero		64


//--------------------- .nv.shared._Z9thirdpassiiPf --------------------------
	.section	.nv.shared._Z9thirdpassiiPf,"aw",@nobits
	.sectionflags	@""
	.align	4
.nv.shared._Z9thirdpassiiPf:
	.zero		9216


//--------------------- .nv.shared._Z10secondpassiiPf --------------------------
	.section	.nv.shared._Z10secondpassiiPf,"aw",@nobits
	.sectionflags	@""
	.align	4
.nv.shared._Z10secondpassiiPf:
	.zero		9216


//--------------------- .nv.shared._Z9firstpassiiPf --------------------------
	.section	.nv.shared._Z9firstpassiiPf,"aw",@nobits
	.sectionflags	@""
	.align	4
.nv.shared._Z9firstpassiiPf:
	.zero		5120


//--------------------- .nv.constant0._Z20closeness_centralityiPfS_ --------------------------
	.section	.nv.constant0._Z20closeness_centralityiPfS_,"a",@progbits
	.sectionflags	@""
	.align	4
.nv.constant0._Z20closeness_centralityiPfS_:
	.zero		920


//--------------------- .nv.constant0._Z9thirdpassiiPf --------------------------
	.section	.nv.constant0._Z9thirdpassiiPf,"a",@progbits
	.sectionflags	@""
	.align	4
.nv.constant0._Z9thirdpassiiPf:
	.zero		912


//--------------------- .nv.constant0._Z10secondpassiiPf --------------------------
	.section	.nv.constant0._Z10secondpassiiPf,"a",@progbits
	.sectionflags	@""
	.align	4
.nv.constant0._Z10secondpassiiPf:
	.zero		912


//--------------------- .nv.constant0._Z9firstpassiiPf --------------------------
	.section	.nv.constant0._Z9firstpassiiPf,"a",@progbits
	.sectionflags	@""
	.align	4
.nv.constant0._Z9firstpassiiPf:
	.zero		912


//--------------------- SYMBOLS --------------------------

	.type		.nv.reservedSmem.offset0,@object
	.size		.nv.reservedSmem.offset0,0x4
	.type		.nv.reservedSmem.cap,@object
	.size		.nv.reservedSmem.cap,0x4
